//
// Generated by NVIDIA NVVM Compiler
//
// Compiler Build ID: CL-36424714
// Cuda compilation tools, release 13.0, V13.0.88
// Based on NVVM 20.0.0
//

.version 9.0
.target sm_100
.address_size 64

	// .globl	_Z19init_curand_state_kP17curandStateXORWOW
.global .align 4 .b8 precalc_xorwow_matrix[102400];
.global .align 4 .b8 precalc_xorwow_offset_matrix[102400];
.global .align 4 .b8 mrg32k3aM1[2304];
.global .align 4 .b8 mrg32k3aM2[2304];
.global .align 4 .b8 mrg32k3aM1SubSeq[2016];
.global .align 4 .b8 mrg32k3aM2SubSeq[2016];
.global .align 4 .b8 mrg32k3aM1Seq[2304];
.global .align 4 .b8 mrg32k3aM2Seq[2304];
.const .align 8 .b8 __cr_lgamma_table[72];
.global .align 4 .b8 Y0d[40];
.global .align 4 .b8 md[40];
.global .align 4 .b8 alphad[40];
.global .align 4 .b8 nu2d[40];
.global .align 4 .b8 rhod[40];
.global .align 4 .b8 Strd[64];

.visible .entry _Z19init_curand_state_kP17curandStateXORWOW(
	.param .u64 .ptr .align 1 _Z19init_curand_state_kP17curandStateXORWOW_param_0
)
{
	.reg .pred 	%p<24>;
	.reg .b32 	%r<406>;
	.reg .b64 	%rd<18>;

	ld.param.u64 	%rd8, [_Z19init_curand_state_kP17curandStateXORWOW_param_0];
	cvta.to.global.u64 	%rd9, %rd8;
	mov.u32 	%r182, %ntid.x;
	mov.u32 	%r183, %ctaid.x;
	mov.u32 	%r184, %tid.x;
	mad.lo.s32 	%r185, %r182, %r183, %r184;
	cvt.s64.s32 	%rd17, %r185;
	mul.wide.s32 	%rd10, %r185, 48;
	add.s64 	%rd2, %rd9, %rd10;
	mov.b32 	%r186, 1478573778;
	mov.b32 	%r187, 716983765;
	st.global.v2.u32 	[%rd2], {%r187, %r186};
	mov.b32 	%r188, -123459836;
	mov.b32 	%r189, 1163863128;
	st.global.v2.u32 	[%rd2+8], {%r189, %r188};
	mov.b32 	%r190, 1360900310;
	mov.b32 	%r191, -589760388;
	st.global.v2.u32 	[%rd2+16], {%r191, %r190};
	setp.eq.s32 	%p1, %r185, 0;
	@%p1 bra 	$L__BB0_42;
	mov.b32 	%r312, 0;
	mov.u64 	%rd12, precalc_xorwow_matrix;
$L__BB0_2:
	and.b64  	%rd4, %rd17, 3;
	setp.eq.s64 	%p2, %rd4, 0;
	@%p2 bra 	$L__BB0_41;
	mul.wide.u32 	%rd11, %r312, 3200;
	add.s64 	%rd5, %rd12, %rd11;
	cvt.u32.u64 	%r2, %rd4;
	mov.b32 	%r313, 0;
$L__BB0_4:
	mov.b32 	%r326, 0;
	mov.u32 	%r327, %r326;
	mov.u32 	%r328, %r326;
	mov.u32 	%r329, %r326;
	mov.u32 	%r330, %r326;
	mov.u32 	%r319, %r326;
$L__BB0_5:
	mul.wide.u32 	%rd13, %r319, 4;
	add.s64 	%rd14, %rd2, %rd13;
	ld.global.u32 	%r10, [%rd14+4];
	shl.b32 	%r11, %r319, 5;
	mov.b32 	%r325, 0;
$L__BB0_6:
	.pragma "nounroll";
	shr.u32 	%r196, %r10, %r325;
	and.b32  	%r197, %r196, 1;
	setp.eq.b32 	%p3, %r197, 1;
	not.pred 	%p4, %p3;
	add.s32 	%r198, %r11, %r325;
	mul.lo.s32 	%r199, %r198, 5;
	mul.wide.u32 	%rd15, %r199, 4;
	add.s64 	%rd6, %rd5, %rd15;
	@%p4 bra 	$L__BB0_8;
	ld.global.u32 	%r200, [%rd6];
	xor.b32  	%r330, %r330, %r200;
	ld.global.u32 	%r201, [%rd6+4];
	xor.b32  	%r329, %r329, %r201;
	ld.global.u32 	%r202, [%rd6+8];
	xor.b32  	%r328, %r328, %r202;
	ld.global.u32 	%r203, [%rd6+12];
	xor.b32  	%r327, %r327, %r203;
	ld.global.u32 	%r204, [%rd6+16];
	xor.b32  	%r326, %r326, %r204;
$L__BB0_8:
	and.b32  	%r206, %r196, 2;
	setp.eq.s32 	%p5, %r206, 0;
	@%p5 bra 	$L__BB0_10;
	ld.global.u32 	%r207, [%rd6+20];
	xor.b32  	%r330, %r330, %r207;
	ld.global.u32 	%r208, [%rd6+24];
	xor.b32  	%r329, %r329, %r208;
	ld.global.u32 	%r209, [%rd6+28];
	xor.b32  	%r328, %r328, %r209;
	ld.global.u32 	%r210, [%rd6+32];
	xor.b32  	%r327, %r327, %r210;
	ld.global.u32 	%r211, [%rd6+36];
	xor.b32  	%r326, %r326, %r211;
$L__BB0_10:
	and.b32  	%r213, %r196, 4;
	setp.eq.s32 	%p6, %r213, 0;
	@%p6 bra 	$L__BB0_12;
	ld.global.u32 	%r214, [%rd6+40];
	xor.b32  	%r330, %r330, %r214;
	ld.global.u32 	%r215, [%rd6+44];
	xor.b32  	%r329, %r329, %r215;
	ld.global.u32 	%r216, [%rd6+48];
	xor.b32  	%r328, %r328, %r216;
	ld.global.u32 	%r217, [%rd6+52];
	xor.b32  	%r327, %r327, %r217;
	ld.global.u32 	%r218, [%rd6+56];
	xor.b32  	%r326, %r326, %r218;
$L__BB0_12:
	and.b32  	%r220, %r196, 8;
	setp.eq.s32 	%p7, %r220, 0;
	@%p7 bra 	$L__BB0_14;
	ld.global.u32 	%r221, [%rd6+60];
	xor.b32  	%r330, %r330, %r221;
	ld.global.u32 	%r222, [%rd6+64];
	xor.b32  	%r329, %r329, %r222;
	ld.global.u32 	%r223, [%rd6+68];
	xor.b32  	%r328, %r328, %r223;
	ld.global.u32 	%r224, [%rd6+72];
	xor.b32  	%r327, %r327, %r224;
	ld.global.u32 	%r225, [%rd6+76];
	xor.b32  	%r326, %r326, %r225;
$L__BB0_14:
	and.b32  	%r227, %r196, 16;
	setp.eq.s32 	%p8, %r227, 0;
	@%p8 bra 	$L__BB0_16;
	ld.global.u32 	%r228, [%rd6+80];
	xor.b32  	%r330, %r330, %r228;
	ld.global.u32 	%r229, [%rd6+84];
	xor.b32  	%r329, %r329, %r229;
	ld.global.u32 	%r230, [%rd6+88];
	xor.b32  	%r328, %r328, %r230;
	ld.global.u32 	%r231, [%rd6+92];
	xor.b32  	%r327, %r327, %r231;
	ld.global.u32 	%r232, [%rd6+96];
	xor.b32  	%r326, %r326, %r232;
$L__BB0_16:
	and.b32  	%r234, %r196, 32;
	setp.eq.s32 	%p9, %r234, 0;
	@%p9 bra 	$L__BB0_18;
	ld.global.u32 	%r235, [%rd6+100];
	xor.b32  	%r330, %r330, %r235;
	ld.global.u32 	%r236, [%rd6+104];
	xor.b32  	%r329, %r329, %r236;
	ld.global.u32 	%r237, [%rd6+108];
	xor.b32  	%r328, %r328, %r237;
	ld.global.u32 	%r238, [%rd6+112];
	xor.b32  	%r327, %r327, %r238;
	ld.global.u32 	%r239, [%rd6+116];
	xor.b32  	%r326, %r326, %r239;
$L__BB0_18:
	and.b32  	%r241, %r196, 64;
	setp.eq.s32 	%p10, %r241, 0;
	@%p10 bra 	$L__BB0_20;
	ld.global.u32 	%r242, [%rd6+120];
	xor.b32  	%r330, %r330, %r242;
	ld.global.u32 	%r243, [%rd6+124];
	xor.b32  	%r329, %r329, %r243;
	ld.global.u32 	%r244, [%rd6+128];
	xor.b32  	%r328, %r328, %r244;
	ld.global.u32 	%r245, [%rd6+132];
	xor.b32  	%r327, %r327, %r245;
	ld.global.u32 	%r246, [%rd6+136];
	xor.b32  	%r326, %r326, %r246;
$L__BB0_20:
	and.b32  	%r248, %r196, 128;
	setp.eq.s32 	%p11, %r248, 0;
	@%p11 bra 	$L__BB0_22;
	ld.global.u32 	%r249, [%rd6+140];
	xor.b32  	%r330, %r330, %r249;
	ld.global.u32 	%r250, [%rd6+144];
	xor.b32  	%r329, %r329, %r250;
	ld.global.u32 	%r251, [%rd6+148];
	xor.b32  	%r328, %r328, %r251;
	ld.global.u32 	%r252, [%rd6+152];
	xor.b32  	%r327, %r327, %r252;
	ld.global.u32 	%r253, [%rd6+156];
	xor.b32  	%r326, %r326, %r253;
$L__BB0_22:
	and.b32  	%r255, %r196, 256;
	setp.eq.s32 	%p12, %r255, 0;
	@%p12 bra 	$L__BB0_24;
	ld.global.u32 	%r256, [%rd6+160];
	xor.b32  	%r330, %r330, %r256;
	ld.global.u32 	%r257, [%rd6+164];
	xor.b32  	%r329, %r329, %r257;
	ld.global.u32 	%r258, [%rd6+168];
	xor.b32  	%r328, %r328, %r258;
	ld.global.u32 	%r259, [%rd6+172];
	xor.b32  	%r327, %r327, %r259;
	ld.global.u32 	%r260, [%rd6+176];
	xor.b32  	%r326, %r326, %r260;
$L__BB0_24:
	and.b32  	%r262, %r196, 512;
	setp.eq.s32 	%p13, %r262, 0;
	@%p13 bra 	$L__BB0_26;
	ld.global.u32 	%r263, [%rd6+180];
	xor.b32  	%r330, %r330, %r263;
	ld.global.u32 	%r264, [%rd6+184];
	xor.b32  	%r329, %r329, %r264;
	ld.global.u32 	%r265, [%rd6+188];
	xor.b32  	%r328, %r328, %r265;
	ld.global.u32 	%r266, [%rd6+192];
	xor.b32  	%r327, %r327, %r266;
	ld.global.u32 	%r267, [%rd6+196];
	xor.b32  	%r326, %r326, %r267;
$L__BB0_26:
	and.b32  	%r269, %r196, 1024;
	setp.eq.s32 	%p14, %r269, 0;
	@%p14 bra 	$L__BB0_28;
	ld.global.u32 	%r270, [%rd6+200];
	xor.b32  	%r330, %r330, %r270;
	ld.global.u32 	%r271, [%rd6+204];
	xor.b32  	%r329, %r329, %r271;
	ld.global.u32 	%r272, [%rd6+208];
	xor.b32  	%r328, %r328, %r272;
	ld.global.u32 	%r273, [%rd6+212];
	xor.b32  	%r327, %r327, %r273;
	ld.global.u32 	%r274, [%rd6+216];
	xor.b32  	%r326, %r326, %r274;
$L__BB0_28:
	and.b32  	%r276, %r196, 2048;
	setp.eq.s32 	%p15, %r276, 0;
	@%p15 bra 	$L__BB0_30;
	ld.global.u32 	%r277, [%rd6+220];
	xor.b32  	%r330, %r330, %r277;
	ld.global.u32 	%r278, [%rd6+224];
	xor.b32  	%r329, %r329, %r278;
	ld.global.u32 	%r279, [%rd6+228];
	xor.b32  	%r328, %r328, %r279;
	ld.global.u32 	%r280, [%rd6+232];
	xor.b32  	%r327, %r327, %r280;
	ld.global.u32 	%r281, [%rd6+236];
	xor.b32  	%r326, %r326, %r281;
$L__BB0_30:
	and.b32  	%r283, %r196, 4096;
	setp.eq.s32 	%p16, %r283, 0;
	@%p16 bra 	$L__BB0_32;
	ld.global.u32 	%r284, [%rd6+240];
	xor.b32  	%r330, %r330, %r284;
	ld.global.u32 	%r285, [%rd6+244];
	xor.b32  	%r329, %r329, %r285;
	ld.global.u32 	%r286, [%rd6+248];
	xor.b32  	%r328, %r328, %r286;
	ld.global.u32 	%r287, [%rd6+252];
	xor.b32  	%r327, %r327, %r287;
	ld.global.u32 	%r288, [%rd6+256];
	xor.b32  	%r326, %r326, %r288;
$L__BB0_32:
	and.b32  	%r290, %r196, 8192;
	setp.eq.s32 	%p17, %r290, 0;
	@%p17 bra 	$L__BB0_34;
	ld.global.u32 	%r291, [%rd6+260];
	xor.b32  	%r330, %r330, %r291;
	ld.global.u32 	%r292, [%rd6+264];
	xor.b32  	%r329, %r329, %r292;
	ld.global.u32 	%r293, [%rd6+268];
	xor.b32  	%r328, %r328, %r293;
	ld.global.u32 	%r294, [%rd6+272];
	xor.b32  	%r327, %r327, %r294;
	ld.global.u32 	%r295, [%rd6+276];
	xor.b32  	%r326, %r326, %r295;
$L__BB0_34:
	and.b32  	%r297, %r196, 16384;
	setp.eq.s32 	%p18, %r297, 0;
	@%p18 bra 	$L__BB0_36;
	ld.global.u32 	%r298, [%rd6+280];
	xor.b32  	%r330, %r330, %r298;
	ld.global.u32 	%r299, [%rd6+284];
	xor.b32  	%r329, %r329, %r299;
	ld.global.u32 	%r300, [%rd6+288];
	xor.b32  	%r328, %r328, %r300;
	ld.global.u32 	%r301, [%rd6+292];
	xor.b32  	%r327, %r327, %r301;
	ld.global.u32 	%r302, [%rd6+296];
	xor.b32  	%r326, %r326, %r302;
$L__BB0_36:
	and.b32  	%r304, %r196, 32768;
	setp.eq.s32 	%p19, %r304, 0;
	@%p19 bra 	$L__BB0_38;
	ld.global.u32 	%r305, [%rd6+300];
	xor.b32  	%r330, %r330, %r305;
	ld.global.u32 	%r306, [%rd6+304];
	xor.b32  	%r329, %r329, %r306;
	ld.global.u32 	%r307, [%rd6+308];
	xor.b32  	%r328, %r328, %r307;
	ld.global.u32 	%r308, [%rd6+312];
	xor.b32  	%r327, %r327, %r308;
	ld.global.u32 	%r309, [%rd6+316];
	xor.b32  	%r326, %r326, %r309;
$L__BB0_38:
	add.s32 	%r325, %r325, 16;
	setp.ne.s32 	%p20, %r325, 32;
	@%p20 bra 	$L__BB0_6;
	mad.lo.s32 	%r310, %r319, -31, %r11;
	add.s32 	%r319, %r310, 1;
	setp.ne.s32 	%p21, %r319, 5;
	@%p21 bra 	$L__BB0_5;
	st.global.u32 	[%rd2+4], %r330;
	st.global.u32 	[%rd2+8], %r329;
	st.global.u32 	[%rd2+12], %r328;
	st.global.u32 	[%rd2+16], %r327;
	st.global.u32 	[%rd2+20], %r326;
	add.s32 	%r313, %r313, 1;
	setp.lt.u32 	%p22, %r313, %r2;
	@%p22 bra 	$L__BB0_4;
$L__BB0_41:
	shr.u64 	%rd7, %rd17, 2;
	add.s32 	%r312, %r312, 1;
	setp.gt.u64 	%p23, %rd17, 3;
	mov.u64 	%rd17, %rd7;
	@%p23 bra 	$L__BB0_2;
$L__BB0_42:
	mov.b32 	%r311, 0;
	st.global.v2.u32 	[%rd2+24], {%r311, %r311};
	st.global.u32 	[%rd2+32], %r311;
	mov.b64 	%rd16, 0;
	st.global.u64 	[%rd2+40], %rd16;
	ret;

}
	// .globl	_Z4MC_kffiP17curandStateXORWOWPfPi
.visible .entry _Z4MC_kffiP17curandStateXORWOWPfPi(
	.param .f32 _Z4MC_kffiP17curandStateXORWOWPfPi_param_0,
	.param .f32 _Z4MC_kffiP17curandStateXORWOWPfPi_param_1,
	.param .u32 _Z4MC_kffiP17curandStateXORWOWPfPi_param_2,
	.param .u64 .ptr .align 1 _Z4MC_kffiP17curandStateXORWOWPfPi_param_3,
	.param .u64 .ptr .align 1 _Z4MC_kffiP17curandStateXORWOWPfPi_param_4,
	.param .u64 .ptr .align 1 _Z4MC_kffiP17curandStateXORWOWPfPi_param_5
)
{
	.reg .pred 	%p<11>;
	.reg .b32 	%r<35>;
	.reg .b32 	%f<71>;
	.reg .b64 	%rd<9>;
	.reg .b64 	%fd<2>;

	ld.param.f32 	%f30, [_Z4MC_kffiP17curandStateXORWOWPfPi_param_1];
	ld.param.u32 	%r24, [_Z4MC_kffiP17curandStateXORWOWPfPi_param_2];
	ld.param.u64 	%rd3, [_Z4MC_kffiP17curandStateXORWOWPfPi_param_3];
	ld.param.u64 	%rd2, [_Z4MC_kffiP17curandStateXORWOWPfPi_param_4];
	cvta.to.global.u64 	%rd4, %rd3;
	mov.u32 	%r25, %ntid.x;
	mov.u32 	%r26, %ctaid.x;
	mov.u32 	%r27, %tid.x;
	mad.lo.s32 	%r1, %r25, %r26, %r27;
	mul.wide.s32 	%rd5, %r1, 48;
	add.s64 	%rd1, %rd4, %rd5;
	ld.global.v2.u32 	{%r2, %r3}, [%rd1];
	ld.global.v2.u32 	{%r4, %r5}, [%rd1+8];
	ld.global.v2.u32 	{%r6, %r7}, [%rd1+16];
	ld.global.v2.u32 	{%r8, %r9}, [%rd1+24];
	ld.global.f32 	%f1, [%rd1+32];
	ld.global.f64 	%fd1, [%rd1+40];
	setp.lt.s32 	%p1, %r24, 1;
	@%p1 bra 	$L__BB1_14;
	setp.leu.f32 	%p2, %f30, 0f00000000;
	cvt.rn.f32.u32 	%f32, %r24;
	mov.f32 	%f33, 0f00000000;
	div.rn.f32 	%f2, %f33, %f32;
	mul.f32 	%f34, %f2, %f2;
	mul.f32 	%f3, %f34, %f32;
	@%p2 bra 	$L__BB1_8;
	and.b32  	%r10, %r24, 3;
	setp.lt.u32 	%p7, %r24, 4;
	@%p7 bra 	$L__BB1_5;
	and.b32  	%r29, %r24, 2147483644;
	neg.s32 	%r31, %r29;
$L__BB1_4:
	add.f32 	%f47, %f2, %f69;
	add.f32 	%f48, %f3, %f70;
	add.f32 	%f49, %f2, %f47;
	add.f32 	%f50, %f3, %f48;
	add.f32 	%f51, %f2, %f49;
	add.f32 	%f52, %f3, %f50;
	add.f32 	%f69, %f2, %f51;
	add.f32 	%f70, %f3, %f52;
	add.s32 	%r31, %r31, 4;
	setp.ne.s32 	%p8, %r31, 0;
	@%p8 bra 	$L__BB1_4;
$L__BB1_5:
	setp.eq.s32 	%p9, %r10, 0;
	@%p9 bra 	$L__BB1_14;
	neg.s32 	%r32, %r10;
$L__BB1_7:
	.pragma "nounroll";
	add.f32 	%f69, %f2, %f69;
	add.f32 	%f70, %f3, %f70;
	add.s32 	%r32, %r32, 1;
	setp.eq.s32 	%p10, %r32, 0;
	@%p10 bra 	$L__BB1_14;
	bra.uni 	$L__BB1_7;
$L__BB1_8:
	and.b32  	%r17, %r24, 3;
	setp.lt.u32 	%p3, %r24, 4;
	@%p3 bra 	$L__BB1_11;
	and.b32  	%r28, %r24, 2147483644;
	neg.s32 	%r33, %r28;
$L__BB1_10:
	add.f32 	%f38, %f2, %f69;
	add.f32 	%f39, %f3, %f70;
	add.f32 	%f40, %f2, %f38;
	add.f32 	%f41, %f3, %f39;
	add.f32 	%f42, %f2, %f40;
	add.f32 	%f43, %f3, %f41;
	add.f32 	%f69, %f2, %f42;
	add.f32 	%f70, %f3, %f43;
	add.s32 	%r33, %r33, 4;
	setp.ne.s32 	%p4, %r33, 0;
	@%p4 bra 	$L__BB1_10;
$L__BB1_11:
	setp.eq.s32 	%p5, %r17, 0;
	@%p5 bra 	$L__BB1_14;
	neg.s32 	%r34, %r17;
$L__BB1_13:
	.pragma "nounroll";
	add.f32 	%f69, %f2, %f69;
	add.f32 	%f70, %f3, %f70;
	add.s32 	%r34, %r34, 1;
	setp.ne.s32 	%p6, %r34, 0;
	@%p6 bra 	$L__BB1_13;
$L__BB1_14:
	cvta.to.global.u64 	%rd6, %rd2;
	shl.b32 	%r30, %r1, 1;
	mul.wide.s32 	%rd7, %r30, 4;
	add.s64 	%rd8, %rd6, %rd7;
	st.global.f32 	[%rd8], %f69;
	st.global.f32 	[%rd8+4], %f70;
	st.global.v2.u32 	[%rd1], {%r2, %r3};
	st.global.v2.u32 	[%rd1+8], {%r4, %r5};
	st.global.v2.u32 	[%rd1+16], {%r6, %r7};
	st.global.v2.u32 	[%rd1+24], {%r8, %r9};
	st.global.f32 	[%rd1+32], %f1;
	st.global.f64 	[%rd1+40], %fd1;
	ret;

}


// ===== COMPILED SASS (sm_100) =====

	.target	sm_100

	.elftype	@"ET_EXEC"


//--------------------- .note.nv.tkinfo           --------------------------
	.section	.note.nv.tkinfo,"",@"SHT_NOTE"
	.sectionflags	@"SHF_NOTE_NV_TKINFO"
	.tkinfo
        /*0018*/ 	.word	0x00000002
        /*0030*/ 	.string	""
        /*0030*/ 	.string	"ptxas"
        /*0030*/ 	.string	"Cuda compilation tools, release 13.0, V13.0.88"
        /*0030*/ 	.string	"Build cuda_13.0.r13.0/compiler.36424714_0"
        /*0030*/ 	.string	"-arch sm_100 -m 64 "



//--------------------- .note.nv.cuinfo           --------------------------
	.section	.note.nv.cuinfo,"",@"SHT_NOTE"
	.sectionflags	@"SHF_NOTE_NV_CUINFO"
        /*0018*/ 	.short	0x0002
        /*001a*/ 	.short	0x0064
        /*001c*/ 	.short	0x0082
	.zero		2


//--------------------- .nv.info                  --------------------------
	.section	.nv.info,"",@"SHT_CUDA_INFO"
	.align	4


	//----- nvinfo : EIATTR_REGCOUNT
	.align		4
        /*0000*/ 	.byte	0x04, 0x2f
        /*0002*/ 	.short	(.L_16 - .L_15)
	.align		4
.L_15:
        /*0004*/ 	.word	index@(_Z19init_curand_state_kP17curandStateXORWOW)
        /*0008*/ 	.word	0x0000001f


	//----- nvinfo : EIATTR_FRAME_SIZE
	.align		4
.L_16:
        /*000c*/ 	.byte	0x04, 0x11
        /*000e*/ 	.short	(.L_18 - .L_17)
	.align		4
.L_17:
        /*0010*/ 	.word	index@(_Z19init_curand_state_kP17curandStateXORWOW)
        /*0014*/ 	.word	0x00000000


	//----- nvinfo : EIATTR_REGCOUNT
	.align		4
.L_18:
        /*0018*/ 	.byte	0x04, 0x2f
        /*001a*/ 	.short	(.L_20 - .L_19)
	.align		4
.L_19:
        /*001c*/ 	.word	index@(_Z4MC_kffiP17curandStateXORWOWPfPi)
        /*0020*/ 	.word	0x0000001b


	//----- nvinfo : EIATTR_FRAME_SIZE
	.align		4
.L_20:
        /*0024*/ 	.byte	0x04, 0x11
        /*0026*/ 	.short	(.L_22 - .L_21)
	.align		4
.L_21:
        /*0028*/ 	.word	index@($__internal_0_$__cuda_sm3x_div_rn_noftz_f32_slowpath)
        /*002c*/ 	.word	0x00000000


	//----- nvinfo : EIATTR_FRAME_SIZE
	.align		4
.L_22:
        /*0030*/ 	.byte	0x04, 0x11
        /*0032*/ 	.short	(.L_24 - .L_23)
	.align		4
.L_23:
        /*0034*/ 	.word	index@(_Z4MC_kffiP17curandStateXORWOWPfPi)
        /*0038*/ 	.word	0x00000000


	//----- nvinfo : EIATTR_MIN_STACK_SIZE
	.align		4
.L_24:
        /*003c*/ 	.byte	0x04, 0x12
        /*003e*/ 	.short	(.L_26 - .L_25)
	.align		4
.L_25:
        /*0040*/ 	.word	index@(_Z4MC_kffiP17curandStateXORWOWPfPi)
        /*0044*/ 	.word	0x00000000


	//----- nvinfo : EIATTR_MIN_STACK_SIZE
	.align		4
.L_26:
        /*0048*/ 	.byte	0x04, 0x12
        /*004a*/ 	.short	(.L_28 - .L_27)
	.align		4
.L_27:
        /*004c*/ 	.word	index@(_Z19init_curand_state_kP17curandStateXORWOW)
        /*0050*/ 	.word	0x00000000
.L_28:


//--------------------- .nv.compat                --------------------------
	.section	.nv.compat,"",@"SHT_CUDA_COMPAT_INFO"
	.align	4
        /*0000*/ 	.byte	0x02, 0x09, 0x00, 0x00, 0x02, 0x02, 0x01, 0x00, 0x02, 0x05, 0x05, 0x00, 0x03, 0x07, 0x01, 0x01
        /*0010*/ 	.byte	0x02, 0x03, 0x00, 0x00, 0x02, 0x06, 0x01, 0x00, 0x04, 0x0b, 0x08, 0x00, 0x01, 0x00, 0x00, 0x00
        /*0020*/ 	.byte	0x00, 0x00, 0x00, 0x00


//--------------------- .nv.info._Z4MC_kffiP17curandStateXORWOWPfPi --------------------------
	.section	.nv.info._Z4MC_kffiP17curandStateXORWOWPfPi,"",@"SHT_CUDA_INFO"
	.sectionflags	@""
	.align	4


	//----- nvinfo : EIATTR_CUDA_API_VERSION
	.align		4
        /*0000*/ 	.byte	0x04, 0x37
        /*0002*/ 	.short	(.L_30 - .L_29)
.L_29:
        /*0004*/ 	.word	0x00000082


	//----- nvinfo : EIATTR_KPARAM_INFO
	.align		4
.L_30:
        /*0008*/ 	.byte	0x04, 0x17
        /*000a*/ 	.short	(.L_32 - .L_31)
.L_31:
        /*000c*/ 	.word	0x00000000
        /*0010*/ 	.short	0x0005
        /*0012*/ 	.short	0x0020
        /*0014*/ 	.byte	0x00, 0xf5, 0x21, 0x00


	//----- nvinfo : EIATTR_KPARAM_INFO
	.align		4
.L_32:
        /*0018*/ 	.byte	0x04, 0x17
        /*001a*/ 	.short	(.L_34 - .L_33)
.L_33:
        /*001c*/ 	.word	0x00000000
        /*0020*/ 	.short	0x0004
        /*0022*/ 	.short	0x0018
        /*0024*/ 	.byte	0x00, 0xf5, 0x21, 0x00


	//----- nvinfo : EIATTR_KPARAM_INFO
	.align		4
.L_34:
        /*0028*/ 	.byte	0x04, 0x17
        /*002a*/ 	.short	(.L_36 - .L_35)
.L_35:
        /*002c*/ 	.word	0x00000000
        /*0030*/ 	.short	0x0003
        /*0032*/ 	.short	0x0010
        /*0034*/ 	.byte	0x00, 0xf5, 0x21, 0x00


	//----- nvinfo : EIATTR_KPARAM_INFO
	.align		4
.L_36:
        /*0038*/ 	.byte	0x04, 0x17
        /*003a*/ 	.short	(.L_38 - .L_37)
.L_37:
        /*003c*/ 	.word	0x00000000
        /*0040*/ 	.short	0x0002
        /*0042*/ 	.short	0x0008
        /*0044*/ 	.byte	0x00, 0xf0, 0x11, 0x00


	//----- nvinfo : EIATTR_KPARAM_INFO
	.align		4
.L_38:
        /*0048*/ 	.byte	0x04, 0x17
        /*004a*/ 	.short	(.L_40 - .L_39)
.L_39:
        /*004c*/ 	.word	0x00000000
        /*0050*/ 	.short	0x0001
        /*0052*/ 	.short	0x0004
        /*0054*/ 	.byte	0x00, 0xf0, 0x11, 0x00


	//----- nvinfo : EIATTR_KPARAM_INFO
	.align		4
.L_40:
        /*0058*/ 	.byte	0x04, 0x17
        /*005a*/ 	.short	(.L_42 - .L_41)
.L_41:
        /*005c*/ 	.word	0x00000000
        /*0060*/ 	.short	0x0000
        /*0062*/ 	.short	0x0000
        /*0064*/ 	.byte	0x00, 0xf0, 0x11, 0x00


	//----- nvinfo : EIATTR_SPARSE_MMA_MASK
	.align		4
.L_42:
        /*0068*/ 	.byte	0x03, 0x50
        /*006a*/ 	.short	0x0000


	//----- nvinfo : EIATTR_MAXREG_COUNT
	.align		4
        /*006c*/ 	.byte	0x03, 0x1b
        /*006e*/ 	.short	0x00ff


	//----- nvinfo : EIATTR_MERCURY_ISA_VERSION
	.align		4
        /*0070*/ 	.byte	0x03, 0x5f
        /*0072*/ 	.short	0x0101


	//----- nvinfo : EIATTR_VRC_CTA_INIT_COUNT
	.align		4
        /*0074*/ 	.byte	0x02, 0x4a
	.zero		1
	.zero		1


	//----- nvinfo : EIATTR_EXIT_INSTR_OFFSETS
	.align		4
        /*0078*/ 	.byte	0x04, 0x1c
        /*007a*/ 	.short	(.L_44 - .L_43)


	//   ....[0]....
.L_43:
        /*007c*/ 	.word	0x00000e50


	//----- nvinfo : EIATTR_CRS_STACK_SIZE
	.align		4
.L_44:
        /*0080*/ 	.byte	0x04, 0x1e
        /*0082*/ 	.short	(.L_46 - .L_45)
.L_45:
        /*0084*/ 	.word	0x00000000


	//----- nvinfo : EIATTR_CBANK_PARAM_SIZE
	.align		4
.L_46:
        /*0088*/ 	.byte	0x03, 0x19
        /*008a*/ 	.short	0x0028


	//----- nvinfo : EIATTR_PARAM_CBANK
	.align		4
        /*008c*/ 	.byte	0x04, 0x0a
        /*008e*/ 	.short	(.L_48 - .L_47)
	.align		4
.L_47:
        /*0090*/ 	.word	index@(.nv.constant0._Z4MC_kffiP17curandStateXORWOWPfPi)
        /*0094*/ 	.short	0x0380
        /*0096*/ 	.short	0x0028


	//----- nvinfo : EIATTR_SW_WAR
	.align		4
.L_48:
        /*0098*/ 	.byte	0x04, 0x36
        /*009a*/ 	.short	(.L_50 - .L_49)
.L_49:
        /*009c*/ 	.word	0x00000008
.L_50:


//--------------------- .nv.info._Z19init_curand_state_kP17curandStateXORWOW --------------------------
	.section	.nv.info._Z19init_curand_state_kP17curandStateXORWOW,"",@"SHT_CUDA_INFO"
	.sectionflags	@""
	.align	4


	//----- nvinfo : EIATTR_CUDA_API_VERSION
	.align		4
        /*0000*/ 	.byte	0x04, 0x37
        /*0002*/ 	.short	(.L_52 - .L_51)
.L_51:
        /*0004*/ 	.word	0x00000082


	//----- nvinfo : EIATTR_KPARAM_INFO
	.align		4
.L_52:
        /*0008*/ 	.byte	0x04, 0x17
        /*000a*/ 	.short	(.L_54 - .L_53)
.L_53:
        /*000c*/ 	.word	0x00000000
        /*0010*/ 	.short	0x0000
        /*0012*/ 	.short	0x0000
        /*0014*/ 	.byte	0x00, 0xf5, 0x21, 0x00


	//----- nvinfo : EIATTR_SPARSE_MMA_MASK
	.align		4
.L_54:
        /*0018*/ 	.byte	0x03, 0x50
        /*001a*/ 	.short	0x0000


	//----- nvinfo : EIATTR_MAXREG_COUNT
	.align		4
        /*001c*/ 	.byte	0x03, 0x1b
        /*001e*/ 	.short	0x00ff


	//----- nvinfo : EIATTR_MERCURY_ISA_VERSION
	.align		4
        /*0020*/ 	.byte	0x03, 0x5f
        /*0022*/ 	.short	0x0101


	//----- nvinfo : EIATTR_VRC_CTA_INIT_COUNT
	.align		4
        /*0024*/ 	.byte	0x02, 0x4a
	.zero		1
	.zero		1


	//----- nvinfo : EIATTR_EXIT_INSTR_OFFSETS
	.align		4
        /*0028*/ 	.byte	0x04, 0x1c
        /*002a*/ 	.short	(.L_56 - .L_55)


	//   ....[0]....
.L_55:
        /*002c*/ 	.word	0x00000e80


	//----- nvinfo : EIATTR_CRS_STACK_SIZE
	.align		4
.L_56:
        /*0030*/ 	.byte	0x04, 0x1e
        /*0032*/ 	.short	(.L_58 - .L_57)
.L_57:
        /*0034*/ 	.word	0x00000000


	//----- nvinfo : EIATTR_CBANK_PARAM_SIZE
	.align		4
.L_58:
        /*0038*/ 	.byte	0x03, 0x19
        /*003a*/ 	.short	0x0008


	//----- nvinfo : EIATTR_PARAM_CBANK
	.align		4
        /*003c*/ 	.byte	0x04, 0x0a
        /*003e*/ 	.short	(.L_60 - .L_59)
	.align		4
.L_59:
        /*0040*/ 	.word	index@(.nv.constant0._Z19init_curand_state_kP17curandStateXORWOW)
        /*0044*/ 	.short	0x0380
        /*0046*/ 	.short	0x0008


	//----- nvinfo : EIATTR_SW_WAR
	.align		4
.L_60:
        /*0048*/ 	.byte	0x04, 0x36
        /*004a*/ 	.short	(.L_62 - .L_61)
.L_61:
        /*004c*/ 	.word	0x00000008
.L_62:


//--------------------- .nv.callgraph             --------------------------
	.section	.nv.callgraph,"",@"SHT_CUDA_CALLGRAPH"
	.align	4
	.sectionentsize	8
	.align		4
        /*0000*/ 	.word	0x00000000
	.align		4
        /*0004*/ 	.word	0xffffffff
	.align		4
        /*0008*/ 	.word	0x00000000
	.align		4
        /*000c*/ 	.word	0xfffffffe
	.align		4
        /*0010*/ 	.word	0x00000000
	.align		4
        /*0014*/ 	.word	0xfffffffd
	.align		4
        /*0018*/ 	.word	0x00000000
	.align		4
        /*001c*/ 	.word	0xfffffffc


//--------------------- .nv.constant4             --------------------------
	.section	.nv.constant4,"a",@progbits
	.align	8
	.align		8
.nv.constant4:
        /*0000*/ 	.dword	precalc_xorwow_matrix
	.align		8
        /*0008*/ 	.dword	precalc_xorwow_offset_matrix
	.align		8
        /*0010*/ 	.dword	mrg32k3aM1
	.align		8
        /*0018*/ 	.dword	mrg32k3aM2
	.align		8
        /*0020*/ 	.dword	mrg32k3aM1SubSeq
	.align		8
        /*0028*/ 	.dword	mrg32k3aM2SubSeq
	.align		8
        /*0030*/ 	.dword	mrg32k3aM1Seq
	.align		8
        /*0038*/ 	.dword	mrg32k3aM2Seq
	.align		8
        /*0040*/ 	.dword	Y0d
	.align		8
        /*0048*/ 	.dword	md
	.align		8
        /*0050*/ 	.dword	alphad
	.align		8
        /*0058*/ 	.dword	nu2d
	.align		8
        /*0060*/ 	.dword	rhod
	.align		8
        /*0068*/ 	.dword	Strd


//--------------------- .nv.constant3             --------------------------
	.section	.nv.constant3,"a",@progbits
	.align	8
.nv.constant3:
	.type		__cr_lgamma_table,@object
	.size		__cr_lgamma_table,(.L_8 - __cr_lgamma_table)
__cr_lgamma_table:
        /*0000*/ 	.byte	0x00, 0x00, 0x00, 0x00, 0x00, 0x00, 0x00, 0x00, 0x00, 0x00, 0x00, 0x00, 0x00, 0x00, 0x00, 0x00
        /*0010*/ 	.byte	0xef, 0x39, 0xfa, 0xfe, 0x42, 0x2e, 0xe6, 0x3f, 0x02, 0x20, 0x2a, 0xfa, 0x0b, 0xab, 0xfc, 0x3f
        /*0020*/ 	.byte	0xf9, 0x2c, 0x92, 0x7c, 0xa7, 0x6c, 0x09, 0x40, 0xc9, 0x79, 0x44, 0x3c, 0x64, 0x26, 0x13, 0x40
        /*0030*/ 	.byte	0xca, 0x01, 0xcf, 0x3a, 0x27, 0x51, 0x1a, 0x40, 0x30, 0xcc, 0x2d, 0xf3, 0xe1, 0x0c, 0x21, 0x40
        /*0040*/ 	.byte	0x0d, 0xb7, 0xfc, 0x82, 0x8e, 0x35, 0x25, 0x40
.L_8:


//--------------------- .text._Z4MC_kffiP17curandStateXORWOWPfPi --------------------------
	.section	.text._Z4MC_kffiP17curandStateXORWOWPfPi,"ax",@progbits
	.align	128
        .global         _Z4MC_kffiP17curandStateXORWOWPfPi
        .type           _Z4MC_kffiP17curandStateXORWOWPfPi,@function
        .size           _Z4MC_kffiP17curandStateXORWOWPfPi,(.L_x_32 - _Z4MC_kffiP17curandStateXORWOWPfPi)
        .other          _Z4MC_kffiP17curandStateXORWOWPfPi,@"STO_CUDA_ENTRY STV_DEFAULT"
_Z4MC_kffiP17curandStateXORWOWPfPi:
.text._Z4MC_kffiP17curandStateXORWOWPfPi:
[----:B------:R-:W-:Y:S01]  /*0000*/  LDC R1, c[0x0][0x37c] ;  /* 0x0000df00ff017b82 */ /* 0x000fe20000000800 */
[----:B------:R-:W0:Y:S07]  /*0010*/  S2R R3, SR_CTAID.X ;  /* 0x0000000000037919 */ /* 0x000e2e0000002500 */
[----:B------:R-:W1:Y:S01]  /*0020*/  LDC.64 R14, c[0x0][0x390] ;  /* 0x0000e400ff0e7b82 */ /* 0x000e620000000a00 */
[----:B------:R-:W0:Y:S01]  /*0030*/  LDCU UR4, c[0x0][0x360] ;  /* 0x00006c00ff0477ac */ /* 0x000e220008000800 */
[----:B------:R-:W0:Y:S01]  /*0040*/  S2R R0, SR_TID.X ;  /* 0x0000000000007919 */ /* 0x000e220000002100 */
[----:B------:R-:W2:Y:S01]  /*0050*/  LDCU.64 UR6, c[0x0][0x358] ;  /* 0x00006b00ff0677ac */ /* 0x000ea20008000a00 */
[----:B0-----:R-:W-:Y:S01]  /*0060*/  IMAD R3, R3, UR4, R0 ;  /* 0x0000000403037c24 */ /* 0x001fe2000f8e0200 */
[----:B------:R-:W0:Y:S03]  /*0070*/  LDCU UR4, c[0x0][0x388] ;  /* 0x00007100ff0477ac */ /* 0x000e260008000800 */
[----:B-1----:R-:W-:-:S05]  /*0080*/  IMAD.WIDE R14, R3, 0x30, R14 ;  /* 0x00000030030e7825 */ /* 0x002fca00078e020e */
[----:B--2---:R1:W5:Y:S04]  /*0090*/  LDG.E R17, desc[UR6][R14.64+0x20] ;  /* 0x000020060e117981 */ /* 0x004368000c1e1900 */
[----:B------:R1:W5:Y:S04]  /*00a0*/  LDG.E.64 R12, desc[UR6][R14.64+0x28] ;  /* 0x000028060e0c7981 */ /* 0x000368000c1e1b00 */
[----:B------:R1:W5:Y:S04]  /*00b0*/  LDG.E.64 R10, desc[UR6][R14.64] ;  /* 0x000000060e0a7981 */ /* 0x000368000c1e1b00 */
[----:B------:R1:W5:Y:S04]  /*00c0*/  LDG.E.64 R8, desc[UR6][R14.64+0x8] ;  /* 0x000008060e087981 */ /* 0x000368000c1e1b00 */
[----:B------:R1:W5:Y:S04]  /*00d0*/  LDG.E.64 R6, desc[UR6][R14.64+0x10] ;  /* 0x000010060e067981 */ /* 0x000368000c1e1b00 */
[----:B------:R1:W5:Y:S01]  /*00e0*/  LDG.E.64 R4, desc[UR6][R14.64+0x18] ;  /* 0x000018060e047981 */ /* 0x000362000c1e1b00 */
[----:B0-----:R-:W-:-:S09]  /*00f0*/  UISETP.GE.AND UP0, UPT, UR4, 0x1, UPT ;  /* 0x000000010400788c */ /* 0x001fd2000bf06270 */
[----:B-1----:R-:W-:Y:S05]  /*0100*/  BRA.U !UP0, `(.L_x_0) ;  /* 0x0000000d08247547 */ /* 0x002fea000b800000 */
[----:B------:R-:W-:Y:S01]  /*0110*/  I2FP.F32.U32 R0, UR4 ;  /* 0x0000000400007c45 */ /* 0x000fe20008201000 */
[----:B------:R-:W0:Y:S03]  /*0120*/  LDCU UR4, c[0x0][0x384] ;  /* 0x00007080ff0477ac */ /* 0x000e260008000800 */
[----:B------:R-:W1:Y:S08]  /*0130*/  MUFU.RCP R19, R0 ;  /* 0x0000000000137308 */ /* 0x000e700000001000 */
[----:B------:R-:W2:Y:S01]  /*0140*/  FCHK P0, RZ, R0 ;  /* 0x00000000ff007302 */ /* 0x000ea20000000000 */
[----:B0-----:R-:W-:Y:S01]  /*0150*/  FSETP.LT.AND P2, PT, RZ, UR4, PT ;  /* 0x00000004ff007c0b */ /* 0x001fe2000bf41000 */
[----:B-1----:R-:W-:-:S04]  /*0160*/  FFMA R2, -R0, R19, 1 ;  /* 0x3f80000000027423 */ /* 0x002fc80000000113 */
[----:B------:R-:W-:-:S04]  /*0170*/  FFMA R2, R19, R2, R19 ;  /* 0x0000000213027223 */ /* 0x000fc80000000013 */
[----:B------:R-:W-:-:S04]  /*0180*/  FFMA R19, RZ, R2, RZ ;  /* 0x00000002ff137223 */ /* 0x000fc800000000ff */
[----:B------:R-:W-:-:S04]  /*0190*/  FFMA R16, -R0, R19, RZ ;  /* 0x0000001300107223 */ /* 0x000fc800000001ff */
[----:B------:R-:W-:Y:S01]  /*01a0*/  FFMA R2, R2, R16, R19 ;  /* 0x0000001002027223 */ /* 0x000fe20000000013 */
[----:B--2---:R-:W-:Y:S06]  /*01b0*/  @!P0 BRA `(.L_x_1) ;  /* 0x0000000000088947 */ /* 0x004fec0003800000 */
[----:B------:R-:W-:-:S07]  /*01c0*/  MOV R16, 0x1e0 ;  /* 0x000001e000107802 */ /* 0x000fce0000000f00 */
[----:B-----5:R-:W-:Y:S05]  /*01d0*/  CALL.REL.NOINC `($__internal_0_$__cuda_sm3x_div_rn_noftz_f32_slowpath) ;  /* 0x0000000c00207944 */ /* 0x020fea0003c00000 */
.L_x_1:
[----:B------:R-:W-:-:S04]  /*01e0*/  FMUL R19, R2, R2 ;  /* 0x0000000202137220 */ /* 0x000fc80000400000 */
[----:B------:R-:W-:Y:S01]  /*01f0*/  FMUL R0, R0, R19 ;  /* 0x0000001300007220 */ /* 0x000fe20000400000 */
[----:B------:R-:W-:Y:S06]  /*0200*/  @!P2 BRA `(.L_x_2) ;  /* 0x00000004007ca947 */ /* 0x000fec0003800000 */
[----:B------:R-:W0:Y:S02]  /*0210*/  LDCU UR5, c[0x0][0x388] ;  /* 0x00007100ff0577ac */ /* 0x000e240008000800 */
[----:B0-----:R-:W-:Y:S02]  /*0220*/  UISETP.GE.U32.AND UP0, UPT, UR5, 0x4, UPT ;  /* 0x000000040500788c */ /* 0x001fe4000bf06070 */
[----:B------:R-:W-:-:S07]  /*0230*/  ULOP3.LUT UR4, UR5, 0x3, URZ, 0xc0, !UPT ;  /* 0x0000000305047892 */ /* 0x000fce000f8ec0ff */
[----:B------:R-:W-:Y:S05]  /*0240*/  BRA.U !UP0, `(.L_x_3) ;  /* 0x0000000508387547 */ /* 0x000fea000b800000 */
[----:B------:R-:W-:-:S04]  /*0250*/  ULOP3.LUT UR5, UR5, 0x7ffffffc, URZ, 0xc0, !UPT ;  /* 0x7ffffffc05057892 */ /* 0x000fc8000f8ec0ff */
[----:B------:R-:W-:-:S04]  /*0260*/  UIADD3 UR5, UPT, UPT, -UR5, URZ, URZ ;  /* 0x000000ff05057290 */ /* 0x000fc8000fffe1ff */
[----:B------:R-:W-:-:S09]  /*0270*/  UISETP.GE.AND UP0, UPT, UR5, URZ, UPT ;  /* 0x000000ff0500728c */ /* 0x000fd2000bf06270 */
[----:B------:R-:W-:Y:S05]  /*0280*/  BRA.U UP0, `(.L_x_4) ;  /* 0x0000000100fc7547 */ /* 0x000fea000b800000 */
[----:B------:R-:W-:Y:S02]  /*0290*/  UIADD3 UR8, UPT, UPT, -UR5, URZ, URZ ;  /* 0x000000ff05087290 */ /* 0x000fe4000fffe1ff */
[----:B------:R-:W-:Y:S02]  /*02a0*/  UPLOP3.LUT UP0, UPT, UPT, UPT, UPT, 0x80, 0x8 ;  /* 0x000000000008789c */ /* 0x000fe40003f0f070 */
[----:B------:R-:W-:-:S09]  /*02b0*/  UISETP.GT.AND UP1, UPT, UR8, 0xc, UPT ;  /* 0x0000000c0800788c */ /* 0x000fd2000bf24270 */
[----:B------:R-:W-:Y:S05]  /*02c0*/  BRA.U !UP1, `(.L_x_5) ;  /* 0x0000000109907547 */ /* 0x000fea000b800000 */
[----:B------:R-:W-:-:S11]  /*02d0*/  UPLOP3.LUT UP0, UPT, UPT, UPT, UPT, 0x40, 0x4 ;  /* 0x000000000004789c */ /* 0x000fd60003f0e870 */
.L_x_6:
[--C-:B------:R-:W-:Y:S01]  /*02e0*/  FADD R21, R21, R2.reuse ;  /* 0x0000000215157221 */ /* 0x100fe20000000000 */
[C---:B------:R-:W-:Y:S01]  /*02f0*/  FADD R23, R0.reuse, R23 ;  /* 0x0000001700177221 */ /* 0x040fe20000000000 */
[----:B------:R-:W-:Y:S02]  /*0300*/  UIADD3 UR5, UPT, UPT, UR5, 0x10, URZ ;  /* 0x0000001005057890 */ /* 0x000fe4000fffe0ff */
[--C-:B------:R-:W-:Y:S01]  /*0310*/  FADD R21, R21, R2.reuse ;  /* 0x0000000215157221 */ /* 0x100fe20000000000 */
[C---:B------:R-:W-:Y:S01]  /*0320*/  FADD R23, R0.reuse, R23 ;  /* 0x0000001700177221 */ /* 0x040fe20000000000 */
[----:B------:R-:W-:Y:S02]  /*0330*/  UISETP.GE.AND UP1, UPT, UR5, -0xc, UPT ;  /* 0xfffffff40500788c */ /* 0x000fe4000bf26270 */
[----:B------:R-:W-:Y:S01]  /*0340*/  FADD R21, R21, R2 ;  /* 0x0000000215157221 */ /* 0x000fe20000000000 */
[----:B------:R-:W-:-:S03]  /*0350*/  FADD R23, R0, R23 ;  /* 0x0000001700177221 */ /* 0x000fc60000000000 */
        /* <DEDUP_REMOVED lines=25> */
[----:B------:R-:W-:Y:S01]  /*04f0*/  FADD R23, R0, R23 ;  /* 0x0000001700177221 */ /* 0x000fe20000000000 */
[----:B------:R-:W-:Y:S06]  /*0500*/  BRA.U !UP1, `(.L_x_6) ;  /* 0xfffffffd09747547 */ /* 0x000fec000b83ffff */
.L_x_5:
[----:B------:R-:W-:-:S04]  /*0510*/  UIADD3 UR8, UPT, UPT, -UR5, URZ, URZ ;  /* 0x000000ff05087290 */ /* 0x000fc8000fffe1ff */
[----:B------:R-:W-:-:S09]  /*0520*/  UISETP.GT.AND UP1, UPT, UR8, 0x4, UPT ;  /* 0x000000040800788c */ /* 0x000fd2000bf24270 */
[----:B------:R-:W-:Y:S05]  /*0530*/  BRA.U !UP1, `(.L_x_7) ;  /* 0x0000000109487547 */ /* 0x000fea000b800000 */
[--C-:B------:R-:W-:Y:S01]  /*0540*/  FADD R21, R21, R2.reuse ;  /* 0x0000000215157221 */ /* 0x100fe20000000000 */
[C---:B------:R-:W-:Y:S01]  /*0550*/  FADD R23, R0.reuse, R23 ;  /* 0x0000001700177221 */ /* 0x040fe20000000000 */
[----:B------:R-:W-:Y:S02]  /*0560*/  UPLOP3.LUT UP0, UPT, UPT, UPT, UPT, 0x40, 0x4 ;  /* 0x000000000004789c */ /* 0x000fe40003f0e870 */
[--C-:B------:R-:W-:Y:S01]  /*0570*/  FADD R21, R21, R2.reuse ;  /* 0x0000000215157221 */ /* 0x100fe20000000000 */
[C---:B------:R-:W-:Y:S01]  /*0580*/  FADD R23, R0.reuse, R23 ;  /* 0x0000001700177221 */ /* 0x040fe20000000000 */
[----:B------:R-:W-:Y:S02]  /*0590*/  UIADD3 UR5, UPT, UPT, UR5, 0x8, URZ ;  /* 0x0000000805057890 */ /* 0x000fe4000fffe0ff */
        /* <DEDUP_REMOVED lines=11> */
[----:B------:R-:W-:-:S07]  /*0650*/  FADD R23, R0, R23 ;  /* 0x0000001700177221 */ /* 0x000fce0000000000 */
.L_x_7:
[----:B------:R-:W-:-:S09]  /*0660*/  UISETP.NE.OR UP0, UPT, UR5, URZ, UP0 ;  /* 0x000000ff0500728c */ /* 0x000fd20008705670 */
[----:B------:R-:W-:Y:S05]  /*0670*/  BRA.U !UP0, `(.L_x_3) ;  /* 0x00000001082c7547 */ /* 0x000fea000b800000 */
.L_x_4:
[----:B------:R-:W-:Y:S01]  /*0680*/  UIADD3 UR5, UPT, UPT, UR5, 0x4, URZ ;  /* 0x0000000405057890 */ /* 0x000fe2000fffe0ff */
[--C-:B------:R-:W-:Y:S01]  /*0690*/  FADD R21, R21, R2.reuse ;  /* 0x0000000215157221 */ /* 0x100fe20000000000 */
[C---:B------:R-:W-:Y:S02]  /*06a0*/  FADD R23, R0.reuse, R23 ;  /* 0x0000001700177221 */ /* 0x040fe40000000000 */
[----:B------:R-:W-:Y:S01]  /*06b0*/  UISETP.NE.AND UP0, UPT, UR5, URZ, UPT ;  /* 0x000000ff0500728c */ /* 0x000fe2000bf05270 */
[----:B------:R-:W-:Y:S01]  /*06c0*/  FADD R21, R21, R2 ;  /* 0x0000000215157221 */ /* 0x000fe20000000000 */
[----:B------:R-:W-:-:S03]  /*06d0*/  FADD R23, R0, R23 ;  /* 0x0000001700177221 */ /* 0x000fc60000000000 */
[----:B------:R-:W-:Y:S01]  /*06e0*/  FADD R21, R21, R2 ;  /* 0x0000000215157221 */ /* 0x000fe20000000000 */
[----:B------:R-:W-:-:S03]  /*06f0*/  FADD R23, R0, R23 ;  /* 0x0000001700177221 */ /* 0x000fc60000000000 */
[----:B------:R-:W-:Y:S01]  /*0700*/  FADD R21, R21, R2 ;  /* 0x0000000215157221 */ /* 0x000fe20000000000 */
[----:B------:R-:W-:Y:S01]  /*0710*/  FADD R23, R0, R23 ;  /* 0x0000001700177221 */ /* 0x000fe20000000000 */
[----:B------:R-:W-:Y:S06]  /*0720*/  BRA.U UP0, `(.L_x_4) ;  /* 0xfffffffd00d47547 */ /* 0x000fec000b83ffff */
.L_x_3:
[----:B------:R-:W-:-:S09]  /*0730*/  UISETP.NE.AND UP0, UPT, UR4, URZ, UPT ;  /* 0x000000ff0400728c */ /* 0x000fd2000bf05270 */
[----:B------:R-:W-:Y:S05]  /*0740*/  BRA.U !UP0, `(.L_x_0) ;  /* 0x0000000508947547 */ /* 0x000fea000b800000 */
[----:B------:R-:W-:Y:S01]  /*0750*/  UIADD3 UR4, UPT, UPT, -UR4, 0x1, URZ ;  /* 0x0000000104047890 */ /* 0x000fe2000fffe1ff */
[----:B------:R-:W-:Y:S01]  /*0760*/  FADD R21, R21, R2 ;  /* 0x0000000215157221 */ /* 0x000fe20000000000 */
[----:B------:R-:W-:Y:S02]  /*0770*/  FADD R23, R0, R23 ;  /* 0x0000001700177221 */ /* 0x000fe40000000000 */
[----:B------:R-:W-:-:S09]  /*0780*/  UISETP.NE.AND UP0, UPT, UR4, URZ, UPT ;  /* 0x000000ff0400728c */ /* 0x000fd2000bf05270 */
[----:B------:R-:W-:Y:S05]  /*0790*/  BRA.U !UP0, `(.L_x_0) ;  /* 0x0000000508807547 */ /* 0x000fea000b800000 */
.L_x_8:
[----:B------:R-:W-:Y:S01]  /*07a0*/  UIADD3 UR4, UPT, UPT, UR4, 0x1, URZ ;  /* 0x0000000104047890 */ /* 0x000fe2000fffe0ff */
[----:B------:R-:W-:Y:S01]  /*07b0*/  FADD R21, R21, R2 ;  /* 0x0000000215157221 */ /* 0x000fe20000000000 */
[----:B------:R-:W-:Y:S02]  /*07c0*/  FADD R23, R0, R23 ;  /* 0x0000001700177221 */ /* 0x000fe40000000000 */
[----:B------:R-:W-:-:S09]  /*07d0*/  UISETP.NE.AND UP0, UPT, UR4, URZ, UPT ;  /* 0x000000ff0400728c */ /* 0x000fd2000bf05270 */
[----:B------:R-:W-:Y:S05]  /*07e0*/  BRA.U UP0, `(.L_x_8) ;  /* 0xfffffffd00ec7547 */ /* 0x000fea000b83ffff */
[----:B------:R-:W-:Y:S05]  /*07f0*/  BRA `(.L_x_0) ;  /* 0x0000000400687947 */ /* 0x000fea0003800000 */
.L_x_2:
        /* <DEDUP_REMOVED lines=13> */
.L_x_12:
        /* <DEDUP_REMOVED lines=35> */
.L_x_11:
        /* <DEDUP_REMOVED lines=21> */
.L_x_13:
[----:B------:R-:W-:-:S09]  /*0c50*/  UISETP.NE.OR UP0, UPT, UR4, URZ, UP0 ;  /* 0x000000ff0400728c */ /* 0x000fd20008705670 */
[----:B------:R-:W-:Y:S05]  /*0c60*/  BRA.U !UP0, `(.L_x_9) ;  /* 0x00000001082c7547 */ /* 0x000fea000b800000 */
.L_x_10:
        /* <DEDUP_REMOVED lines=11> */
.L_x_9:
[----:B------:R-:W-:-:S09]  /*0d20*/  UISETP.NE.AND UP0, UPT, UR5, URZ, UPT ;  /* 0x000000ff0500728c */ /* 0x000fd2000bf05270 */
[----:B------:R-:W-:Y:S05]  /*0d30*/  BRA.U !UP0, `(.L_x_0) ;  /* 0x0000000108187547 */ /* 0x000fea000b800000 */
[----:B------:R-:W-:-:S12]  /*0d40*/  UIADD3 UR4, UPT, UPT, -UR5, URZ, URZ ;  /* 0x000000ff05047290 */ /* 0x000fd8000fffe1ff */
.L_x_14:
[----:B------:R-:W-:Y:S01]  /*0d50*/  UIADD3 UR4, UPT, UPT, UR4, 0x1, URZ ;  /* 0x0000000104047890 */ /* 0x000fe2000fffe0ff */
[----:B------:R-:W-:Y:S01]  /*0d60*/  FADD R21, R21, R2 ;  /* 0x0000000215157221 */ /* 0x000fe20000000000 */
[----:B------:R-:W-:Y:S02]  /*0d70*/  FADD R23, R0, R23 ;  /* 0x0000001700177221 */ /* 0x000fe40000000000 */
[----:B------:R-:W-:-:S09]  /*0d80*/  UISETP.NE.AND UP0, UPT, UR4, URZ, UPT ;  /* 0x000000ff0400728c */ /* 0x000fd2000bf05270 */
[----:B------:R-:W-:Y:S05]  /*0d90*/  BRA.U UP0, `(.L_x_14) ;  /* 0xfffffffd00ec7547 */ /* 0x000fea000b83ffff */
.L_x_0:
[----:B------:R-:W0:Y:S01]  /*0da0*/  LDC.64 R18, c[0x0][0x398] ;  /* 0x0000e600ff127b82 */ /* 0x000e220000000a00 */
[----:B------:R-:W-:-:S05]  /*0db0*/  SHF.L.U32 R3, R3, 0x1, RZ ;  /* 0x0000000103037819 */ /* 0x000fca00000006ff */
[----:B0-----:R-:W-:-:S05]  /*0dc0*/  IMAD.WIDE R2, R3, 0x4, R18 ;  /* 0x0000000403027825 */ /* 0x001fca00078e0212 */
[----:B------:R-:W-:Y:S04]  /*0dd0*/  STG.E desc[UR6][R2.64], R21 ;  /* 0x0000001502007986 */ /* 0x000fe8000c101906 */
[----:B------:R-:W-:Y:S04]  /*0de0*/  STG.E desc[UR6][R2.64+0x4], R23 ;  /* 0x0000041702007986 */ /* 0x000fe8000c101906 */
[----:B-----5:R-:W-:Y:S04]  /*0df0*/  STG.E.64 desc[UR6][R14.64], R10 ;  /* 0x0000000a0e007986 */ /* 0x020fe8000c101b06 */
[----:B------:R-:W-:Y:S04]  /*0e00*/  STG.E.64 desc[UR6][R14.64+0x8], R8 ;  /* 0x000008080e007986 */ /* 0x000fe8000c101b06 */
[----:B------:R-:W-:Y:S04]  /*0e10*/  STG.E.64 desc[UR6][R14.64+0x10], R6 ;  /* 0x000010060e007986 */ /* 0x000fe8000c101b06 */
[----:B------:R-:W-:Y:S04]  /*0e20*/  STG.E.64 desc[UR6][R14.64+0x18], R4 ;  /* 0x000018040e007986 */ /* 0x000fe8000c101b06 */
[----:B------:R-:W-:Y:S04]  /*0e30*/  STG.E.64 desc[UR6][R14.64+0x28], R12 ;  /* 0x0000280c0e007986 */ /* 0x000fe8000c101b06 */
[----:B------:R-:W-:Y:S01]  /*0e40*/  STG.E desc[UR6][R14.64+0x20], R17 ;  /* 0x000020110e007986 */ /* 0x000fe2000c101906 */
[----:B------:R-:W-:Y:S05]  /*0e50*/  EXIT ;  /* 0x000000000000794d */ /* 0x000fea0003800000 */
        .weak           $__internal_0_$__cuda_sm3x_div_rn_noftz_f32_slowpath
        .type           $__internal_0_$__cuda_sm3x_div_rn_noftz_f32_slowpath,@function
        .size           $__internal_0_$__cuda_sm3x_div_rn_noftz_f32_slowpath,(.L_x_32 - $__internal_0_$__cuda_sm3x_div_rn_noftz_f32_slowpath)
$__internal_0_$__cuda_sm3x_div_rn_noftz_f32_slowpath:
[----:B------:R-:W-:-:S13]  /*0e60*/  FSETP.GTU.FTZ.AND P0, PT, |R0|, +INF , PT ;  /* 0x7f8000000000780b */ /* 0x000fda0003f1c200 */
[----:B------:R-:W-:Y:S05]  /*0e70*/  @P0 BRA `(.L_x_15) ;  /* 0x0000000400380947 */ /* 0x000fea0003800000 */
[----:B------:R-:W-:Y:S01]  /*0e80*/  HFMA2 R2, -RZ, RZ, 0, 0 ;  /* 0x00000000ff027431 */ /* 0x000fe200000001ff */
[----:B------:R-:W-:-:S04]  /*0e90*/  MOV R19, R0 ;  /* 0x0000000000137202 */ /* 0x000fc80000000f00 */
[----:B------:R-:W-:-:S13]  /*0ea0*/  LOP3.LUT P0, RZ, R19, 0x7fffffff, R2, 0xc8, !PT ;  /* 0x7fffffff13ff7812 */ /* 0x000fda000780c802 */
[----:B------:R-:W-:Y:S05]  /*0eb0*/  @!P0 BRA `(.L_x_16) ;  /* 0x0000000400208947 */ /* 0x000fea0003800000 */
[----:B------:R-:W-:Y:S02]  /*0ec0*/  FSETP.NEU.FTZ.AND P0, PT, |R0|, +INF , PT ;  /* 0x7f8000000000780b */ /* 0x000fe40003f1d200 */
[----:B------:R-:W-:-:S04]  /*0ed0*/  LOP3.LUT P1, RZ, R2, 0x7fffffff, RZ, 0xc0, !PT ;  /* 0x7fffffff02ff7812 */ /* 0x000fc8000782c0ff */
[----:B------:R-:W-:-:S13]  /*0ee0*/  PLOP3.LUT P0, PT, P0, P1, PT, 0x2f, 0xf2 ;  /* 0x0000000000f2781c */ /* 0x000fda0000702577 */
[----:B------:R-:W-:Y:S05]  /*0ef0*/  @P0 BRA `(.L_x_17) ;  /* 0x0000000400080947 */ /* 0x000fea0003800000 */
[----:B------:R-:W-:-:S13]  /*0f00*/  LOP3.LUT P0, RZ, R19, 0x7fffffff, RZ, 0xc0, !PT ;  /* 0x7fffffff13ff7812 */ /* 0x000fda000780c0ff */
[----:B------:R-:W-:Y:S05]  /*0f10*/  @!P0 BRA `(.L_x_18) ;  /* 0x0000000000f48947 */ /* 0x000fea0003800000 */
[----:B------:R-:W-:-:S04]  /*0f20*/  SHF.R.U32.HI R18, RZ, 0x17, R0 ;  /* 0x00000017ff127819 */ /* 0x000fc80000011600 */
[----:B------:R-:W-:-:S04]  /*0f30*/  LOP3.LUT R18, R18, 0xff, RZ, 0xc0, !PT ;  /* 0x000000ff12127812 */ /* 0x000fc800078ec0ff */
[----:B------:R-:W-:-:S04]  /*0f40*/  IADD3 R2, PT, PT, R18, -0x1, RZ ;  /* 0xffffffff12027810 */ /* 0x000fc80007ffe0ff */
[----:B------:R-:W-:Y:S02]  /*0f50*/  ISETP.GE.AND P0, PT, R2, RZ, PT ;  /* 0x000000ff0200720c */ /* 0x000fe40003f06270 */
[----:B------:R-:W-:-:S11]  /*0f60*/  LEA R2, R18, 0xc0800000, 0x17 ;  /* 0xc080000012027811 */ /* 0x000fd600078eb8ff */
[----:B------:R-:W-:-:S05]  /*0f70*/  @!P0 FFMA R19, R0, 1.84467440737095516160e+19, RZ ;  /* 0x5f80000000138823 */ /* 0x000fca00000000ff */
[----:B------:R-:W-:Y:S01]  /*0f80*/  IADD3 R22, PT, PT, -R2, R19, RZ ;  /* 0x0000001302167210 */ /* 0x000fe20007ffe1ff */
[----:B------:R-:W-:-:S03]  /*0f90*/  FFMA R2, RZ, 1.84467440737095516160e+19, RZ ;  /* 0x5f800000ff027823 */ /* 0x000fc600000000ff */
[----:B------:R-:W0:Y:S01]  /*0fa0*/  MUFU.RCP R19, R22 ;  /* 0x0000001600137308 */ /* 0x000e220000001000 */
[----:B------:R-:W-:Y:S01]  /*0fb0*/  FADD.FTZ R21, -R22, -RZ ;  /* 0x800000ff16157221 */ /* 0x000fe20000010100 */
[----:B------:R-:W-:-:S03]  /*0fc0*/  IADD3 R2, PT, PT, R2, 0x3f800000, RZ ;  /* 0x3f80000002027810 */ /* 0x000fc60007ffe0ff */
[----:B0-----:R-:W-:-:S04]  /*0fd0*/  FFMA R20, R19, R21, 1 ;  /* 0x3f80000013147423 */ /* 0x001fc80000000015 */
[----:B------:R-:W-:-:S04]  /*0fe0*/  FFMA R19, R19, R20, R19 ;  /* 0x0000001413137223 */ /* 0x000fc80000000013 */
[----:B------:R-:W-:-:S04]  /*0ff0*/  FFMA R20, R2, R19, RZ ;  /* 0x0000001302147223 */ /* 0x000fc800000000ff */
[----:B------:R-:W-:-:S04]  /*1000*/  FFMA R23, R21, R20, R2 ;  /* 0x0000001415177223 */ /* 0x000fc80000000002 */
[----:B------:R-:W-:Y:S01]  /*1010*/  FFMA R20, R19, R23, R20 ;  /* 0x0000001713147223 */ /* 0x000fe20000000014 */
[----:B------:R-:W-:-:S03]  /*1020*/  MOV R23, 0xffffffc0 ;  /* 0xffffffc000177802 */ /* 0x000fc60000000f00 */
[----:B------:R-:W-:Y:S01]  /*1030*/  FFMA R21, R21, R20, R2 ;  /* 0x0000001415157223 */ /* 0x000fe20000000002 */
[----:B------:R-:W-:-:S03]  /*1040*/  @!P0 IADD3 R23, PT, PT, R23, 0x40, RZ ;  /* 0x0000004017178810 */ /* 0x000fc60007ffe0ff */
[----:B------:R-:W-:Y:S01]  /*1050*/  FFMA R2, R19, R21, R20 ;  /* 0x0000001513027223 */ /* 0x000fe20000000014 */
[----:B------:R-:W-:-:S04]  /*1060*/  IADD3 R23, PT, PT, -R18, R23, RZ ;  /* 0x0000001712177210 */ /* 0x000fc80007ffe1ff */
[----:B------:R-:W-:-:S04]  /*1070*/  SHF.R.U32.HI R22, RZ, 0x17, R2 ;  /* 0x00000017ff167819 */ /* 0x000fc80000011602 */
[----:B------:R-:W-:-:S04]  /*1080*/  LOP3.LUT R22, R22, 0xff, RZ, 0xc0, !PT ;  /* 0x000000ff16167812 */ /* 0x000fc800078ec0ff */
[----:B------:R-:W-:-:S04]  /*1090*/  IADD3 R24, PT, PT, R22, R23, RZ ;  /* 0x0000001716187210 */ /* 0x000fc80007ffe0ff */
[----:B------:R-:W-:-:S04]  /*10a0*/  IADD3 R18, PT, PT, R24, -0x1, RZ ;  /* 0xffffffff18127810 */ /* 0x000fc80007ffe0ff */
[----:B------:R-:W-:-:S13]  /*10b0*/  ISETP.GE.U32.AND P0, PT, R18, 0xfe, PT ;  /* 0x000000fe1200780c */ /* 0x000fda0003f06070 */
[----:B------:R-:W-:Y:S05]  /*10c0*/  @!P0 BRA `(.L_x_19) ;  /* 0x0000000000808947 */ /* 0x000fea0003800000 */
[----:B------:R-:W-:-:S13]  /*10d0*/  ISETP.GT.AND P0, PT, R24, 0xfe, PT ;  /* 0x000000fe1800780c */ /* 0x000fda0003f04270 */
[----:B------:R-:W-:Y:S05]  /*10e0*/  @P0 BRA `(.L_x_20) ;  /* 0x00000000006c0947 */ /* 0x000fea0003800000 */
[----:B------:R-:W-:-:S13]  /*10f0*/  ISETP.GE.AND P0, PT, R24, 0x1, PT ;  /* 0x000000011800780c */ /* 0x000fda0003f06270 */
[----:B------:R-:W-:Y:S05]  /*1100*/  @P0 BRA `(.L_x_21) ;  /* 0x0000000000980947 */ /* 0x000fea0003800000 */
[----:B------:R-:W-:Y:S02]  /*1110*/  ISETP.GE.AND P0, PT, R24, -0x18, PT ;  /* 0xffffffe81800780c */ /* 0x000fe40003f06270 */
[----:B------:R-:W-:-:S11]  /*1120*/  LOP3.LUT R2, R2, 0x80000000, RZ, 0xc0, !PT ;  /* 0x8000000002027812 */ /* 0x000fd600078ec0ff */
[----:B------:R-:W-:Y:S05]  /*1130*/  @!P0 BRA `(.L_x_21) ;  /* 0x00000000008c8947 */ /* 0x000fea0003800000 */
[CCC-:B------:R-:W-:Y:S01]  /*1140*/  FFMA.RZ R18, R19.reuse, R21.reuse, R20.reuse ;  /* 0x0000001513127223 */ /* 0x1c0fe2000000c014 */
[C---:B------:R-:W-:Y:S02]  /*1150*/  ISETP.NE.AND P3, PT, R24.reuse, RZ, PT ;  /* 0x000000ff1800720c */ /* 0x040fe40003f65270 */
[----:B------:R-:W-:Y:S02]  /*1160*/  ISETP.NE.AND P1, PT, R24, RZ, PT ;  /* 0x000000ff1800720c */ /* 0x000fe40003f25270 */
[----:B------:R-:W-:Y:S01]  /*1170*/  LOP3.LUT R22, R18, 0x7fffff, RZ, 0xc0, !PT ;  /* 0x007fffff12167812 */ /* 0x000fe200078ec0ff */
[CCC-:B------:R-:W-:Y:S01]  /*1180*/  FFMA.RP R18, R19.reuse, R21.reuse, R20.reuse ;  /* 0x0000001513127223 */ /* 0x1c0fe20000008014 */
[----:B------:R-:W-:Y:S01]  /*1190*/  FFMA.RM R19, R19, R21, R20 ;  /* 0x0000001513137223 */ /* 0x000fe20000004014 */
[----:B------:R-:W-:Y:S02]  /*11a0*/  IADD3 R21, PT, PT, R24, 0x20, RZ ;  /* 0x0000002018157810 */ /* 0x000fe40007ffe0ff */
[----:B------:R-:W-:-:S02]  /*11b0*/  LOP3.LUT R22, R22, 0x800000, RZ, 0xfc, !PT ;  /* 0x0080000016167812 */ /* 0x000fc400078efcff */
[----:B------:R-:W-:Y:S02]  /*11c0*/  IADD3 R20, PT, PT, -R24, RZ, RZ ;  /* 0x000000ff18147210 */ /* 0x000fe40007ffe1ff */
[----:B------:R-:W-:Y:S02]  /*11d0*/  SHF.L.U32 R21, R22, R21, RZ ;  /* 0x0000001516157219 */ /* 0x000fe400000006ff */
[----:B------:R-:W-:Y:S02]  /*11e0*/  FSETP.NEU.FTZ.AND P0, PT, R18, R19, PT ;  /* 0x000000131200720b */ /* 0x000fe40003f1d000 */
[----:B------:R-:W-:Y:S02]  /*11f0*/  SEL R19, R20, RZ, P3 ;  /* 0x000000ff14137207 */ /* 0x000fe40001800000 */
[----:B------:R-:W-:Y:S02]  /*1200*/  ISETP.NE.AND P1, PT, R21, RZ, P1 ;  /* 0x000000ff1500720c */ /* 0x000fe40000f25270 */
[----:B------:R-:W-:-:S02]  /*1210*/  SHF.R.U32.HI R19, RZ, R19, R22 ;  /* 0x00000013ff137219 */ /* 0x000fc40000011616 */
[----:B------:R-:W-:Y:S02]  /*1220*/  PLOP3.LUT P0, PT, P0, P1, PT, 0xf8, 0x8f ;  /* 0x00000000008f781c */ /* 0x000fe40000703f70 */
[----:B------:R-:W-:Y:S02]  /*1230*/  SHF.R.U32.HI R21, RZ, 0x1, R19 ;  /* 0x00000001ff157819 */ /* 0x000fe40000011613 */
[----:B------:R-:W-:-:S04]  /*1240*/  SEL R18, RZ, 0x1, !P0 ;  /* 0x00000001ff127807 */ /* 0x000fc80004000000 */
[----:B------:R-:W-:-:S04]  /*1250*/  LOP3.LUT R18, R18, 0x1, R21, 0xf8, !PT ;  /* 0x0000000112127812 */ /* 0x000fc800078ef815 */
[----:B------:R-:W-:-:S04]  /*1260*/  LOP3.LUT R18, R18, R19, RZ, 0xc0, !PT ;  /* 0x0000001312127212 */ /* 0x000fc800078ec0ff */
[----:B------:R-:W-:-:S04]  /*1270*/  IADD3 R21, PT, PT, R21, R18, RZ ;  /* 0x0000001215157210 */ /* 0x000fc80007ffe0ff */
[----:B------:R-:W-:Y:S01]  /*1280*/  LOP3.LUT R2, R21, R2, RZ, 0xfc, !PT ;  /* 0x0000000215027212 */ /* 0x000fe200078efcff */
[----:B------:R-:W-:Y:S06]  /*1290*/  BRA `(.L_x_21) ;  /* 0x0000000000347947 */ /* 0x000fec0003800000 */
.L_x_20:
[----:B------:R-:W-:-:S04]  /*12a0*/  LOP3.LUT R2, R2, 0x80000000, RZ, 0xc0, !PT ;  /* 0x8000000002027812 */ /* 0x000fc800078ec0ff */
[----:B------:R-:W-:Y:S01]  /*12b0*/  LOP3.LUT R2, R2, 0x7f800000, RZ, 0xfc, !PT ;  /* 0x7f80000002027812 */ /* 0x000fe200078efcff */
[----:B------:R-:W-:Y:S06]  /*12c0*/  BRA `(.L_x_21) ;  /* 0x0000000000287947 */ /* 0x000fec0003800000 */
.L_x_19:
[----:B------:R-:W-:Y:S01]  /*12d0*/  LEA R2, R23, R2, 0x17 ;  /* 0x0000000217027211 */ /* 0x000fe200078eb8ff */
[----:B------:R-:W-:Y:S06]  /*12e0*/  BRA `(.L_x_21) ;  /* 0x0000000000207947 */ /* 0x000fec0003800000 */
.L_x_18:
[----:B------:R-:W-:-:S04]  /*12f0*/  LOP3.LUT R2, R19, 0x80000000, R2, 0x48, !PT ;  /* 0x8000000013027812 */ /* 0x000fc800078e4802 */
[----:B------:R-:W-:Y:S01]  /*1300*/  LOP3.LUT R2, R2, 0x7f800000, RZ, 0xfc, !PT ;  /* 0x7f80000002027812 */ /* 0x000fe200078efcff */
[----:B------:R-:W-:Y:S06]  /*1310*/  BRA `(.L_x_21) ;  /* 0x0000000000147947 */ /* 0x000fec0003800000 */
.L_x_17:
[----:B------:R-:W-:Y:S01]  /*1320*/  LOP3.LUT R2, R19, 0x80000000, R2, 0x48, !PT ;  /* 0x8000000013027812 */ /* 0x000fe200078e4802 */
[----:B------:R-:W-:Y:S06]  /*1330*/  BRA `(.L_x_21) ;  /* 0x00000000000c7947 */ /* 0x000fec0003800000 */
.L_x_16:
[----:B------:R-:W0:Y:S01]  /*1340*/  MUFU.RSQ R2, -QNAN ;  /* 0xffc0000000027908 */ /* 0x000e220000001400 */
[----:B------:R-:W-:Y:S05]  /*1350*/  BRA `(.L_x_21) ;  /* 0x0000000000047947 */ /* 0x000fea0003800000 */
.L_x_15:
[----:B------:R-:W-:-:S07]  /*1360*/  FADD.FTZ R2, RZ, R0 ;  /* 0x00000000ff027221 */ /* 0x000fce0000010000 */
.L_x_21:
[----:B------:R-:W-:Y:S01]  /*1370*/  HFMA2 R19, -RZ, RZ, 0, 0 ;  /* 0x00000000ff137431 */ /* 0x000fe200000001ff */
[----:B------:R-:W-:-:S04]  /*1380*/  MOV R18, R16 ;  /* 0x0000001000127202 */ /* 0x000fc80000000f00 */
[----:B0-----:R-:W-:Y:S05]  /*1390*/  RET.REL.NODEC R18 `(_Z4MC_kffiP17curandStateXORWOWPfPi) ;  /* 0xffffffec12187950 */ /* 0x001fea0003c3ffff */
.L_x_22:
[----:B------:R-:W-:-:S00]  /*13a0*/  BRA `(.L_x_22) ;  /* 0xfffffffc00fc7947 */ /* 0x000fc0000383ffff */
[----:B------:R-:W-:-:S00]  /*13b0*/  NOP ;  /* 0x0000000000007918 */ /* 0x000fc00000000000 */
        /* <DEDUP_REMOVED lines=12> */
.L_x_32:


//--------------------- .text._Z19init_curand_state_kP17curandStateXORWOW --------------------------
	.section	.text._Z19init_curand_state_kP17curandStateXORWOW,"ax",@progbits
	.align	128
        .global         _Z19init_curand_state_kP17curandStateXORWOW
        .type           _Z19init_curand_state_kP17curandStateXORWOW,@function
        .size           _Z19init_curand_state_kP17curandStateXORWOW,(.L_x_34 - _Z19init_curand_state_kP17curandStateXORWOW)
        .other          _Z19init_curand_state_kP17curandStateXORWOW,@"STO_CUDA_ENTRY STV_DEFAULT"
_Z19init_curand_state_kP17curandStateXORWOW:
.text._Z19init_curand_state_kP17curandStateXORWOW:
[----:B------:R-:W-:Y:S01]  /*0000*/  LDC R1, c[0x0][0x37c] ;  /* 0x0000df00ff017b82 */ /* 0x000fe20000000800 */
[----:B------:R-:W0:Y:S07]  /*0010*/  S2R R13, SR_CTAID.X ;  /* 0x00000000000d7919 */ /* 0x000e2e0000002500 */
[----:B------:R-:W1:Y:S01]  /*0020*/  LDC.64 R6, c[0x0][0x380] ;  /* 0x0000e000ff067b82 */ /* 0x000e620000000a00 */
[----:B------:R-:W0:Y:S01]  /*0030*/  LDCU UR6, c[0x0][0x360] ;  /* 0x00006c00ff0677ac */ /* 0x000e220008000800 */
[----:B------:R-:W-:Y:S01]  /*0040*/  IMAD.MOV.U32 R2, RZ, RZ, 0x2abc4dd5 ;  /* 0x2abc4dd5ff027424 */ /* 0x000fe200078e00ff */
[----:B------:R-:W0:Y:S01]  /*0050*/  S2R R0, SR_TID.X ;  /* 0x0000000000007919 */ /* 0x000e220000002100 */
[----:B------:R-:W-:Y:S01]  /*0060*/  IMAD.MOV.U32 R3, RZ, RZ, 0x58213ed2 ;  /* 0x58213ed2ff037424 */ /* 0x000fe200078e00ff */
[----:B------:R-:W2:Y:S01]  /*0070*/  LDCU.64 UR4, c[0x0][0x358] ;  /* 0x00006b00ff0477ac */ /* 0x000ea20008000a00 */
[----:B------:R-:W-:Y:S01]  /*0080*/  IMAD.MOV.U32 R4, RZ, RZ, 0x455f2458 ;  /* 0x455f2458ff047424 */ /* 0x000fe200078e00ff */
[----:B------:R-:W-:Y:S01]  /*0090*/  BSSY.RECONVERGENT B0, `(.L_x_23) ;  /* 0x00000db000007945 */ /* 0x000fe20003800200 */
[----:B------:R-:W-:-:S02]  /*00a0*/  IMAD.MOV.U32 R5, RZ, RZ, -0x75bd8fc ;  /* 0xf8a42704ff057424 */ /* 0x000fc400078e00ff */
[----:B------:R-:W-:Y:S02]  /*00b0*/  IMAD.MOV.U32 R8, RZ, RZ, -0x23270784 ;  /* 0xdcd8f87cff087424 */ /* 0x000fe400078e00ff */
[----:B------:R-:W-:Y:S02]  /*00c0*/  IMAD.MOV.U32 R9, RZ, RZ, 0x511db0d6 ;  /* 0x511db0d6ff097424 */ /* 0x000fe400078e00ff */
[----:B0-----:R-:W-:-:S04]  /*00d0*/  IMAD R13, R13, UR6, R0 ;  /* 0x000000060d0d7c24 */ /* 0x001fc8000f8e0200 */
[C---:B-1----:R-:W-:Y:S01]  /*00e0*/  IMAD.WIDE R6, R13.reuse, 0x30, R6 ;  /* 0x000000300d067825 */ /* 0x042fe200078e0206 */
[----:B------:R-:W-:-:S04]  /*00f0*/  ISETP.NE.AND P0, PT, R13, RZ, PT ;  /* 0x000000ff0d00720c */ /* 0x000fc80003f05270 */
[----:B--2---:R0:W-:Y:S04]  /*0100*/  STG.E.64 desc[UR4][R6.64], R2 ;  /* 0x0000000206007986 */ /* 0x0041e8000c101b04 */
[----:B------:R0:W-:Y:S04]  /*0110*/  STG.E.64 desc[UR4][R6.64+0x8], R4 ;  /* 0x0000080406007986 */ /* 0x0001e8000c101b04 */
[----:B------:R0:W-:Y:S01]  /*0120*/  STG.E.64 desc[UR4][R6.64+0x10], R8 ;  /* 0x0000100806007986 */ /* 0x0001e2000c101b04 */
[----:B------:R-:W-:Y:S05]  /*0130*/  @!P0 BRA `(.L_x_24) ;  /* 0x0000000c00408947 */ /* 0x000fea0003800000 */
[----:B------:R-:W-:Y:S01]  /*0140*/  SHF.R.S32.HI R0, RZ, 0x1f, R13 ;  /* 0x0000001fff007819 */ /* 0x000fe2000001140d */
[----:B------:R-:W-:-:S07]  /*0150*/  IMAD.MOV.U32 R12, RZ, RZ, RZ ;  /* 0x000000ffff0c7224 */ /* 0x000fce00078e00ff */
.L_x_30:
[----:B0-----:R-:W-:Y:S01]  /*0160*/  LOP3.LUT R2, R13, 0x3, RZ, 0xc0, !PT ;  /* 0x000000030d027812 */ /* 0x001fe200078ec0ff */
[----:B------:R-:W-:Y:S03]  /*0170*/  BSSY.RECONVERGENT B1, `(.L_x_25) ;  /* 0x00000c6000017945 */ /* 0x000fe60003800200 */
[----:B------:R-:W-:-:S04]  /*0180*/  ISETP.NE.U32.AND P0, PT, R2, RZ, PT ;  /* 0x000000ff0200720c */ /* 0x000fc80003f05070 */
[----:B------:R-:W-:-:S13]  /*0190*/  ISETP.NE.AND.EX P0, PT, RZ, RZ, PT, P0 ;  /* 0x000000ffff00720c */ /* 0x000fda0003f05300 */
[----:B------:R-:W-:Y:S05]  /*01a0*/  @!P0 BRA `(.L_x_26) ;  /* 0x0000000c00088947 */ /* 0x000fea0003800000 */
[----:B------:R-:W0:Y:S01]  /*01b0*/  LDC.64 R8, c[0x4][RZ] ;  /* 0x01000000ff087b82 */ /* 0x000e220000000a00 */
[----:B------:R-:W-:Y:S02]  /*01c0*/  IMAD.MOV.U32 R14, RZ, RZ, RZ ;  /* 0x000000ffff0e7224 */ /* 0x000fe400078e00ff */
[----:B0-----:R-:W-:-:S07]  /*01d0*/  IMAD.WIDE.U32 R8, R12, 0xc80, R8 ;  /* 0x00000c800c087825 */ /* 0x001fce00078e0008 */
.L_x_29:
[----:B0-----:R-:W-:Y:S01]  /*01e0*/  IMAD.MOV.U32 R15, RZ, RZ, RZ ;  /* 0x000000ffff0f7224 */ /* 0x001fe200078e00ff */
[----:B------:R-:W-:Y:S01]  /*01f0*/  CS2R R2, SRZ ;  /* 0x0000000000027805 */ /* 0x000fe2000001ff00 */
[----:B------:R-:W-:Y:S01]  /*0200*/  IMAD.MOV.U32 R17, RZ, RZ, RZ ;  /* 0x000000ffff117224 */ /* 0x000fe200078e00ff */
[----:B------:R-:W-:-:S07]  /*0210*/  CS2R R4, SRZ ;  /* 0x0000000000047805 */ /* 0x000fce000001ff00 */
.L_x_28:
[----:B------:R-:W-:-:S05]  /*0220*/  IMAD.WIDE.U32 R10, R17, 0x4, R6 ;  /* 0x00000004110a7825 */ /* 0x000fca00078e0006 */
[----:B------:R0:W5:Y:S01]  /*0230*/  LDG.E R16, desc[UR4][R10.64+0x4] ;  /* 0x000004040a107981 */ /* 0x000162000c1e1900 */
[----:B------:R-:W-:-:S07]  /*0240*/  IMAD.MOV.U32 R19, RZ, RZ, RZ ;  /* 0x000000ffff137224 */ /* 0x000fce00078e00ff */
.L_x_27:
[----:B-----5:R-:W-:Y:S01]  /*0250*/  SHF.R.U32.HI R24, RZ, R19, R16 ;  /* 0x00000013ff187219 */ /* 0x020fe20000011610 */
[----:B0-----:R-:W-:-:S03]  /*0260*/  IMAD.SHL.U32 R10, R17, 0x20, RZ ;  /* 0x00000020110a7824 */ /* 0x001fc600078e00ff */
[----:B------:R-:W-:Y:S01]  /*0270*/  LOP3.LUT R11, R24, 0x1, RZ, 0xc0, !PT ;  /* 0x00000001180b7812 */ /* 0x000fe200078ec0ff */
[----:B------:R-:W-:-:S03]  /*0280*/  IMAD.IADD R10, R10, 0x1, R19 ;  /* 0x000000010a0a7824 */ /* 0x000fc600078e0213 */
[----:B------:R-:W-:Y:S01]  /*0290*/  ISETP.NE.U32.AND P0, PT, R11, 0x1, PT ;  /* 0x000000010b00780c */ /* 0x000fe20003f05070 */
[----:B------:R-:W-:-:S03]  /*02a0*/  IMAD R11, R10, 0x5, RZ ;  /* 0x000000050a0b7824 */ /* 0x000fc600078e02ff */
[----:B------:R-:W-:Y:S01]  /*02b0*/  R2P PR, R24, 0x7e ;  /* 0x0000007e18007804 */ /* 0x000fe20000000000 */
[----:B------:R-:W-:-:S08]  /*02c0*/  IMAD.WIDE.U32 R10, R11, 0x4, R8 ;  /* 0x000000040b0a7825 */ /* 0x000fd000078e0008 */
[----:B------:R-:W2:Y:S04]  /*02d0*/  @!P0 LDG.E R18, desc[UR4][R10.64] ;  /* 0x000000040a128981 */ /* 0x000ea8000c1e1900 */
[----:B------:R-:W3:Y:S04]  /*02e0*/  @!P0 LDG.E R20, desc[UR4][R10.64+0x10] ;  /* 0x000010040a148981 */ /* 0x000ee8000c1e1900 */
[----:B------:R-:W4:Y:S04]  /*02f0*/  @P1 LDG.E R22, desc[UR4][R10.64+0x14] ;  /* 0x000014040a161981 */ /* 0x000f28000c1e1900 */
[----:B------:R-:W4:Y:S04]  /*0300*/  @P2 LDG.E R26, desc[UR4][R10.64+0x28] ;  /* 0x000028040a1a2981 */ /* 0x000f28000c1e1900 */
[----:B------:R-:W4:Y:S04]  /*0310*/  @!P0 LDG.E R21, desc[UR4][R10.64+0x4] ;  /* 0x000004040a158981 */ /* 0x000f28000c1e1900 */
[----:B------:R-:W4:Y:S04]  /*0320*/  @!P0 LDG.E R23, desc[UR4][R10.64+0xc] ;  /* 0x00000c040a178981 */ /* 0x000f28000c1e1900 */
[----:B------:R-:W4:Y:S04]  /*0330*/  @P1 LDG.E R25, desc[UR4][R10.64+0x18] ;  /* 0x000018040a191981 */ /* 0x000f28000c1e1900 */
[----:B------:R-:W4:Y:S04]  /*0340*/  @P3 LDG.E R28, desc[UR4][R10.64+0x3c] ;  /* 0x00003c040a1c3981 */ /* 0x000f28000c1e1900 */
[----:B------:R-:W4:Y:S01]  /*0350*/  @P6 LDG.E R27, desc[UR4][R10.64+0x7c] ;  /* 0x00007c040a1b6981 */ /* 0x000f22000c1e1900 */
[----:B--2---:R-:W-:-:S03]  /*0360*/  @!P0 LOP3.LUT R15, R15, R18, RZ, 0x3c, !PT ;  /* 0x000000120f0f8212 */ /* 0x004fc600078e3cff */
[----:B------:R-:W2:Y:S01]  /*0370*/  @!P0 LDG.E R18, desc[UR4][R10.64+0x8] ;  /* 0x000008040a128981 */ /* 0x000ea2000c1e1900 */
[----:B---3--:R-:W-:-:S03]  /*0380*/  @!P0 LOP3.LUT R3, R3, R20, RZ, 0x3c, !PT ;  /* 0x0000001403038212 */ /* 0x008fc600078e3cff */
[----:B------:R-:W3:Y:S01]  /*0390*/  @P1 LDG.E R20, desc[UR4][R10.64+0x24] ;  /* 0x000024040a141981 */ /* 0x000ee2000c1e1900 */
[----:B----4-:R-:W-:-:S03]  /*03a0*/  @P1 LOP3.LUT R15, R15, R22, RZ, 0x3c, !PT ;  /* 0x000000160f0f1212 */ /* 0x010fc600078e3cff */
[----:B------:R-:W4:Y:S01]  /*03b0*/  @P2 LDG.E R22, desc[UR4][R10.64+0x38] ;  /* 0x000038040a162981 */ /* 0x000f22000c1e1900 */
[----:B------:R-:W-:-:S03]  /*03c0*/  @P2 LOP3.LUT R15, R15, R26, RZ, 0x3c, !PT ;  /* 0x0000001a0f0f2212 */ /* 0x000fc600078e3cff */
[----:B------:R-:W4:Y:S01]  /*03d0*/  @P4 LDG.E R26, desc[UR4][R10.64+0x50] ;  /* 0x000050040a1a4981 */ /* 0x000f22000c1e1900 */
[----:B------:R-:W-:-:S03]  /*03e0*/  @!P0 LOP3.LUT R4, R4, R21, RZ, 0x3c, !PT ;  /* 0x0000001504048212 */ /* 0x000fc600078e3cff */
[----:B------:R-:W4:Y:S01]  /*03f0*/  @P1 LDG.E R21, desc[UR4][R10.64+0x20] ;  /* 0x000020040a151981 */ /* 0x000f22000c1e1900 */
[----:B------:R-:W-:-:S03]  /*0400*/  @!P0 LOP3.LUT R2, R2, R23, RZ, 0x3c, !PT ;  /* 0x0000001702028212 */ /* 0x000fc600078e3cff */
[----:B------:R-:W4:Y:S01]  /*0410*/  @P2 LDG.E R23, desc[UR4][R10.64+0x2c] ;  /* 0x00002c040a172981 */ /* 0x000f22000c1e1900 */
[----:B------:R-:W-:-:S03]  /*0420*/  @P1 LOP3.LUT R4, R4, R25, RZ, 0x3c, !PT ;  /* 0x0000001904041212 */ /* 0x000fc600078e3cff */
[----:B------:R-:W4:Y:S01]  /*0430*/  @P2 LDG.E R25, desc[UR4][R10.64+0x34] ;  /* 0x000034040a192981 */ /* 0x000f22000c1e1900 */
[----:B--2---:R-:W-:-:S03]  /*0440*/  @!P0 LOP3.LUT R5, R5, R18, RZ, 0x3c, !PT ;  /* 0x0000001205058212 */ /* 0x004fc600078e3cff */
[----:B------:R-:W2:Y:S01]  /*0450*/  @P1 LDG.E R18, desc[UR4][R10.64+0x1c] ;  /* 0x00001c040a121981 */ /* 0x000ea2000c1e1900 */
[----:B---3--:R-:W-:-:S03]  /*0460*/  @P1 LOP3.LUT R3, R3, R20, RZ, 0x3c, !PT ;  /* 0x0000001403031212 */ /* 0x008fc600078e3cff */
[----:B------:R-:W3:Y:S01]  /*0470*/  @P2 LDG.E R20, desc[UR4][R10.64+0x30] ;  /* 0x000030040a142981 */ /* 0x000ee2000c1e1900 */
[----:B----4-:R-:W-:-:S03]  /*0480*/  @P2 LOP3.LUT R3, R3, R22, RZ, 0x3c, !PT ;  /* 0x0000001603032212 */ /* 0x010fc600078e3cff */
[----:B------:R-:W4:Y:S01]  /*0490*/  @P3 LDG.E R22, desc[UR4][R10.64+0x4c] ;  /* 0x00004c040a163981 */ /* 0x000f22000c1e1900 */
[----:B------:R-:W-:-:S04]  /*04a0*/  @P3 LOP3.LUT R15, R15, R28, RZ, 0x3c, !PT ;  /* 0x0000001c0f0f3212 */ /* 0x000fc800078e3cff */
[----:B------:R-:W-:Y:S02]  /*04b0*/  @P4 LOP3.LUT R15, R15, R26, RZ, 0x3c, !PT ;  /* 0x0000001a0f0f4212 */ /* 0x000fe400078e3cff */
[----:B------:R-:W-:Y:S01]  /*04c0*/  @P1 LOP3.LUT R2, R2, R21, RZ, 0x3c, !PT ;  /* 0x0000001502021212 */ /* 0x000fe200078e3cff */
[----:B------:R-:W4:Y:S04]  /*04d0*/  @P5 LDG.E R26, desc[UR4][R10.64+0x64] ;  /* 0x000064040a1a5981 */ /* 0x000f28000c1e1900 */
[----:B------:R-:W4:Y:S01]  /*04e0*/  @P3 LDG.E R21, desc[UR4][R10.64+0x40] ;  /* 0x000040040a153981 */ /* 0x000f22000c1e1900 */
[----:B------:R-:W-:Y:S02]  /*04f0*/  @P2 LOP3.LUT R4, R4, R23, RZ, 0x3c, !PT ;  /* 0x0000001704042212 */ /* 0x000fe400078e3cff */
[----:B------:R-:W-:Y:S01]  /*0500*/  @P2 LOP3.LUT R2, R2, R25, RZ, 0x3c, !PT ;  /* 0x0000001902022212 */ /* 0x000fe200078e3cff */
[----:B------:R-:W4:Y:S04]  /*0510*/  @P3 LDG.E R23, desc[UR4][R10.64+0x48] ;  /* 0x000048040a173981 */ /* 0x000f28000c1e1900 */
[----:B------:R-:W4:Y:S01]  /*0520*/  @P4 LDG.E R25, desc[UR4][R10.64+0x54] ;  /* 0x000054040a194981 */ /* 0x000f22000c1e1900 */
[----:B--2---:R-:W-:-:S03]  /*0530*/  @P1 LOP3.LUT R5, R5, R18, RZ, 0x3c, !PT ;  /* 0x0000001205051212 */ /* 0x004fc600078e3cff */
[----:B------:R-:W2:Y:S01]  /*0540*/  @P3 LDG.E R18, desc[UR4][R10.64+0x44] ;  /* 0x000044040a123981 */ /* 0x000ea2000c1e1900 */
[----:B---3--:R-:W-:-:S03]  /*0550*/  @P2 LOP3.LUT R5, R5, R20, RZ, 0x3c, !PT ;  /* 0x0000001405052212 */ /* 0x008fc600078e3cff */
[----:B------:R-:W3:Y:S01]  /*0560*/  @P4 LDG.E R20, desc[UR4][R10.64+0x58] ;  /* 0x000058040a144981 */ /* 0x000ee2000c1e1900 */
[----:B----4-:R-:W-:-:S03]  /*0570*/  @P3 LOP3.LUT R3, R3, R22, RZ, 0x3c, !PT ;  /* 0x0000001603033212 */ /* 0x010fc600078e3cff */
[----:B------:R-:W4:Y:S01]  /*0580*/  @P4 LDG.E R22, desc[UR4][R10.64+0x60] ;  /* 0x000060040a164981 */ /* 0x000f22000c1e1900 */
[----:B------:R-:W-:Y:S02]  /*0590*/  LOP3.LUT P0, RZ, R24, 0x80, RZ, 0xc0, !PT ;  /* 0x0000008018ff7812 */ /* 0x000fe4000780c0ff */
[----:B------:R-:W-:Y:S02]  /*05a0*/  @P5 LOP3.LUT R15, R15, R26, RZ, 0x3c, !PT ;  /* 0x0000001a0f0f5212 */ /* 0x000fe400078e3cff */
[----:B------:R-:W4:Y:S01]  /*05b0*/  @P6 LDG.E R26, desc[UR4][R10.64+0x78] ;  /* 0x000078040a1a6981 */ /* 0x000f22000c1e1900 */
[----:B------:R-:W-:-:S03]  /*05c0*/  @P3 LOP3.LUT R4, R4, R21, RZ, 0x3c, !PT ;  /* 0x0000001504043212 */ /* 0x000fc600078e3cff */
[----:B------:R-:W4:Y:S01]  /*05d0*/  @P4 LDG.E R21, desc[UR4][R10.64+0x5c] ;  /* 0x00005c040a154981 */ /* 0x000f22000c1e1900 */
[----:B------:R-:W-:-:S03]  /*05e0*/  @P3 LOP3.LUT R2, R2, R23, RZ, 0x3c, !PT ;  /* 0x0000001702023212 */ /* 0x000fc600078e3cff */
[----:B------:R-:W4:Y:S01]  /*05f0*/  @P5 LDG.E R23, desc[UR4][R10.64+0x68] ;  /* 0x000068040a175981 */ /* 0x000f22000c1e1900 */
[----:B------:R-:W-:-:S03]  /*0600*/  @P4 LOP3.LUT R4, R4, R25, RZ, 0x3c, !PT ;  /* 0x0000001904044212 */ /* 0x000fc600078e3cff */
[----:B------:R-:W4:Y:S01]  /*0610*/  @P5 LDG.E R25, desc[UR4][R10.64+0x70] ;  /* 0x000070040a195981 */ /* 0x000f22000c1e1900 */
[----:B--2---:R-:W-:-:S03]  /*0620*/  @P3 LOP3.LUT R5, R5, R18, RZ, 0x3c, !PT ;  /* 0x0000001205053212 */ /* 0x004fc600078e3cff */
[----:B------:R-:W2:Y:S01]  /*0630*/  @P5 LDG.E R18, desc[UR4][R10.64+0x6c] ;  /* 0x00006c040a125981 */ /* 0x000ea2000c1e1900 */
[----:B---3--:R-:W-:-:S03]  /*0640*/  @P4 LOP3.LUT R5, R5, R20, RZ, 0x3c, !PT ;  /* 0x0000001405054212 */ /* 0x008fc600078e3cff */
[----:B------:R-:W3:Y:S01]  /*0650*/  @P5 LDG.E R20, desc[UR4][R10.64+0x74] ;  /* 0x000074040a145981 */ /* 0x000ee2000c1e1900 */
[----:B----4-:R-:W-:-:S03]  /*0660*/  @P4 LOP3.LUT R3, R3, R22, RZ, 0x3c, !PT ;  /* 0x0000001603034212 */ /* 0x010fc600078e3cff */
[----:B------:R-:W4:Y:S01]  /*0670*/  @P0 LDG.E R22, desc[UR4][R10.64+0x8c] ;  /* 0x00008c040a160981 */ /* 0x000f22000c1e1900 */
[----:B------:R-:W-:-:S03]  /*0680*/  @P6 LOP3.LUT R15, R15, R26, RZ, 0x3c, !PT ;  /* 0x0000001a0f0f6212 */ /* 0x000fc600078e3cff */
        /* <DEDUP_REMOVED lines=13> */
[----:B------:R-:W-:Y:S02]  /*0760*/  @P6 LOP3.LUT R4, R4, R27, RZ, 0x3c, !PT ;  /* 0x0000001b04046212 */ /* 0x000fe400078e3cff */
[----:B------:R-:W-:Y:S02]  /*0770*/  @P6 LOP3.LUT R2, R2, R21, RZ, 0x3c, !PT ;  /* 0x0000001502026212 */ /* 0x000fe400078e3cff */
[----:B------:R-:W-:Y:S02]  /*0780*/  @P0 LOP3.LUT R4, R4, R23, RZ, 0x3c, !PT ;  /* 0x0000001704040212 */ /* 0x000fe400078e3cff */
[----:B------:R-:W-:Y:S02]  /*0790*/  @P0 LOP3.LUT R2, R2, R25, RZ, 0x3c, !PT ;  /* 0x0000001902020212 */ /* 0x000fe400078e3cff */
[----:B--2---:R-:W-:Y:S02]  /*07a0*/  @P6 LOP3.LUT R5, R5, R18, RZ, 0x3c, !PT ;  /* 0x0000001205056212 */ /* 0x004fe400078e3cff */
[----:B---3--:R-:W-:-:S02]  /*07b0*/  @P6 LOP3.LUT R3, R3, R20, RZ, 0x3c, !PT ;  /* 0x0000001403036212 */ /* 0x008fc400078e3cff */
[----:B----4-:R-:W-:Y:S02]  /*07c0*/  @P0 LOP3.LUT R5, R5, R22, RZ, 0x3c, !PT ;  /* 0x0000001605050212 */ /* 0x010fe400078e3cff */
[----:B------:R-:W-:Y:S02]  /*07d0*/  @P0 LOP3.LUT R3, R3, R26, RZ, 0x3c, !PT ;  /* 0x0000001a03030212 */ /* 0x000fe400078e3cff */
[----:B------:R-:W-:-:S13]  /*07e0*/  R2P PR, R24.B1, 0x7f ;  /* 0x0000007f18007804 */ /* 0x000fda0000001000 */
[----:B------:R-:W2:Y:S04]  /*07f0*/  @P0 LDG.E R18, desc[UR4][R10.64+0xa0] ;  /* 0x0000a0040a120981 */ /* 0x000ea8000c1e1900 */
[----:B------:R-:W3:Y:S04]  /*0800*/  @P1 LDG.E R22, desc[UR4][R10.64+0xb4] ;  /* 0x0000b4040a161981 */ /* 0x000ee8000c1e1900 */
[----:B------:R-:W4:Y:S04]  /*0810*/  @P2 LDG.E R26, desc[UR4][R10.64+0xc8] ;  /* 0x0000c8040a1a2981 */ /* 0x000f28000c1e1900 */
[----:B------:R-:W4:Y:S04]  /*0820*/  @P3 LDG.E R28, desc[UR4][R10.64+0xdc] ;  /* 0x0000dc040a1c3981 */ /* 0x000f28000c1e1900 */
[----:B------:R-:W4:Y:S04]  /*0830*/  @P0 LDG.E R23, desc[UR4][R10.64+0xa4] ;  /* 0x0000a4040a170981 */ /* 0x000f28000c1e1900 */
[----:B------:R-:W4:Y:S04]  /*0840*/  @P0 LDG.E R20, desc[UR4][R10.64+0xa8] ;  /* 0x0000a8040a140981 */ /* 0x000f28000c1e1900 */
[----:B------:R-:W4:Y:S04]  /*0850*/  @P4 LDG.E R25, desc[UR4][R10.64+0xf0] ;  /* 0x0000f0040a194981 */ /* 0x000f28000c1e1900 */
        /* <DEDUP_REMOVED lines=21> */
[----:B------:R-:W-:Y:S02]  /*09b0*/  LOP3.LUT P0, RZ, R24, 0x8000, RZ, 0xc0, !PT ;  /* 0x0000800018ff7812 */ /* 0x000fe4000780c0ff */
[----:B----4-:R-:W-:Y:S01]  /*09c0*/  @P5 LOP3.LUT R15, R15, R26, RZ, 0x3c, !PT ;  /* 0x0000001a0f0f5212 */ /* 0x010fe200078e3cff */
[----:B------:R-:W4:Y:S04]  /*09d0*/  @P3 LDG.E R24, desc[UR4][R10.64+0xe4] ;  /* 0x0000e4040a183981 */ /* 0x000f28000c1e1900 */
[----:B------:R-:W2:Y:S01]  /*09e0*/  @P6 LDG.E R26, desc[UR4][R10.64+0x118] ;  /* 0x000118040a1a6981 */ /* 0x000ea2000c1e1900 */
        /* <DEDUP_REMOVED lines=8> */
[----:B---3--:R-:W-:-:S03]  /*0a70*/  @P2 LOP3.LUT R3, R3, R22, RZ, 0x3c, !PT ;  /* 0x0000001603032212 */ /* 0x008fc600078e3cff */
[----:B------:R-:W3:Y:S01]  /*0a80*/  @P4 LDG.E R22, desc[UR4][R10.64+0x100] ;  /* 0x000100040a164981 */ /* 0x000ee2000c1e1900 */
[----:B--2---:R-:W-:-:S03]  /*0a90*/  @P6 LOP3.LUT R15, R15, R26, RZ, 0x3c, !PT ;  /* 0x0000001a0f0f6212 */ /* 0x004fc600078e3cff */
[----:B------:R-:W2:Y:S01]  /*0aa0*/  @P0 LDG.E R26, desc[UR4][R10.64+0x12c] ;  /* 0x00012c040a1a0981 */ /* 0x000ea2000c1e1900 */
[----:B----4-:R-:W-:-:S03]  /*0ab0*/  @P2 LOP3.LUT R2, R2, R23, RZ, 0x3c, !PT ;  /* 0x0000001702022212 */ /* 0x010fc600078e3cff */
[----:B------:R-:W4:Y:S01]  /*0ac0*/  @P4 LDG.E R23, desc[UR4][R10.64+0xfc] ;  /* 0x0000fc040a174981 */ /* 0x000f22000c1e1900 */
[----:B------:R-:W-:-:S03]  /*0ad0*/  @P2 LOP3.LUT R5, R5, R20, RZ, 0x3c, !PT ;  /* 0x0000001405052212 */ /* 0x000fc600078e3cff */
[----:B------:R-:W4:Y:S01]  /*0ae0*/  @P4 LDG.E R20, desc[UR4][R10.64+0xf8] ;  /* 0x0000f8040a144981 */ /* 0x000f22000c1e1900 */
[----:B------:R-:W-:Y:S02]  /*0af0*/  @P3 LOP3.LUT R2, R2, R27, RZ, 0x3c, !PT ;  /* 0x0000001b02023212 */ /* 0x000fe400078e3cff */
[----:B------:R-:W-:Y:S01]  /*0b00*/  @P3 LOP3.LUT R4, R4, R25, RZ, 0x3c, !PT ;  /* 0x0000001904043212 */ /* 0x000fe200078e3cff */
[----:B------:R-:W4:Y:S01]  /*0b10*/  @P5 LDG.E R27, desc[UR4][R10.64+0x110] ;  /* 0x000110040a1b5981 */ /* 0x000f22000c1e1900 */
[----:B------:R-:W-:-:S03]  /*0b20*/  @P3 LOP3.LUT R5, R5, R24, RZ, 0x3c, !PT ;  /* 0x0000001805053212 */ /* 0x000fc600078e3cff */
[----:B------:R-:W4:Y:S04]  /*0b30*/  @P5 LDG.E R25, desc[UR4][R10.64+0x108] ;  /* 0x000108040a195981 */ /* 0x000f28000c1e1900 */
        /* <DEDUP_REMOVED lines=19> */
[----:B------:R-:W-:-:S05]  /*0c70*/  VIADD R19, R19, 0x10 ;  /* 0x0000001013137836 */ /* 0x000fca0000000000 */
[----:B------:R-:W-:Y:S02]  /*0c80*/  ISETP.NE.AND P1, PT, R19, 0x20, PT ;  /* 0x000000201300780c */ /* 0x000fe40003f25270 */
[----:B------:R-:W-:Y:S02]  /*0c90*/  @P5 LOP3.LUT R3, R3, R18, RZ, 0x3c, !PT ;  /* 0x0000001203035212 */ /* 0x000fe400078e3cff */
[----:B------:R-:W-:Y:S02]  /*0ca0*/  @P6 LOP3.LUT R4, R4, R21, RZ, 0x3c, !PT ;  /* 0x0000001504046212 */ /* 0x000fe400078e3cff */
[----:B---3--:R-:W-:-:S04]  /*0cb0*/  @P6 LOP3.LUT R3, R3, R22, RZ, 0x3c, !PT ;  /* 0x0000001603036212 */ /* 0x008fc800078e3cff */
[----:B--2---:R-:W-:Y:S02]  /*0cc0*/  @P0 LOP3.LUT R3, R3, R26, RZ, 0x3c, !PT ;  /* 0x0000001a03030212 */ /* 0x004fe400078e3cff */
[----:B----4-:R-:W-:Y:S02]  /*0cd0*/  @P6 LOP3.LUT R2, R2, R23, RZ, 0x3c, !PT ;  /* 0x0000001702026212 */ /* 0x010fe400078e3cff */
[----:B------:R-:W-:Y:S02]  /*0ce0*/  @P6 LOP3.LUT R5, R5, R20, RZ, 0x3c, !PT ;  /* 0x0000001405056212 */ /* 0x000fe400078e3cff */
[----:B------:R-:W-:Y:S02]  /*0cf0*/  @P0 LOP3.LUT R2, R2, R27, RZ, 0x3c, !PT ;  /* 0x0000001b02020212 */ /* 0x000fe400078e3cff */
[----:B------:R-:W-:Y:S02]  /*0d00*/  @P0 LOP3.LUT R4, R4, R25, RZ, 0x3c, !PT ;  /* 0x0000001904040212 */ /* 0x000fe400078e3cff */
[----:B------:R-:W-:Y:S01]  /*0d10*/  @P0 LOP3.LUT R5, R5, R24, RZ, 0x3c, !PT ;  /* 0x0000001805050212 */ /* 0x000fe200078e3cff */
[----:B------:R-:W-:Y:S06]  /*0d20*/  @P1 BRA `(.L_x_27) ;  /* 0xfffffff400481947 */ /* 0x000fec000383ffff */
[----:B------:R-:W-:-:S05]  /*0d30*/  VIADD R17, R17, 0x1 ;  /* 0x0000000111117836 */ /* 0x000fca0000000000 */
[----:B------:R-:W-:-:S13]  /*0d40*/  ISETP.NE.AND P0, PT, R17, 0x5, PT ;  /* 0x000000051100780c */ /* 0x000fda0003f05270 */
[----:B------:R-:W-:Y:S05]  /*0d50*/  @P0 BRA `(.L_x_28) ;  /* 0xfffffff400300947 */ /* 0x000fea000383ffff */
[----:B------:R0:W-:Y:S01]  /*0d60*/  STG.E.64 desc[UR4][R6.64+0x8], R4 ;  /* 0x0000080406007986 */ /* 0x0001e2000c101b04 */
[----:B------:R-:W-:Y:S01]  /*0d70*/  VIADD R14, R14, 0x1 ;  /* 0x000000010e0e7836 */ /* 0x000fe20000000000 */
[----:B------:R-:W-:Y:S02]  /*0d80*/  LOP3.LUT R11, R13, 0x3, RZ, 0xc0, !PT ;  /* 0x000000030d0b7812 */ /* 0x000fe400078ec0ff */
[----:B------:R0:W-:Y:S02]  /*0d90*/  STG.E.64 desc[UR4][R6.64+0x10], R2 ;  /* 0x0000100206007986 */ /* 0x0001e4000c101b04 */
[----:B------:R-:W-:Y:S02]  /*0da0*/  ISETP.GE.U32.AND P0, PT, R14, R11, PT ;  /* 0x0000000b0e00720c */ /* 0x000fe40003f06070 */
[----:B------:R0:W-:Y:S11]  /*0db0*/  STG.E desc[UR4][R6.64+0x4], R15 ;  /* 0x0000040f06007986 */ /* 0x0001f6000c101904 */
[----:B------:R-:W-:Y:S05]  /*0dc0*/  @!P0 BRA `(.L_x_29) ;  /* 0xfffffff400048947 */ /* 0x000fea000383ffff */
.L_x_26:
[----:B------:R-:W-:Y:S05]  /*0dd0*/  BSYNC.RECONVERGENT B1 ;  /* 0x0000000000017941 */ /* 0x000fea0003800200 */
.L_x_25:
[C---:B------:R-:W-:Y:S01]  /*0de0*/  ISETP.GT.U32.AND P0, PT, R13.reuse, 0x3, PT ;  /* 0x000000030d00780c */ /* 0x040fe20003f04070 */
[----:B------:R-:W-:Y:S01]  /*0df0*/  VIADD R12, R12, 0x1 ;  /* 0x000000010c0c7836 */ /* 0x000fe20000000000 */
[--C-:B------:R-:W-:Y:S02]  /*0e00*/  SHF.R.U64 R13, R13, 0x2, R0.reuse ;  /* 0x000000020d0d7819 */ /* 0x100fe40000001200 */
[----:B------:R-:W-:Y:S02]  /*0e10*/  ISETP.GT.U32.AND.EX P0, PT, R0, RZ, PT, P0 ;  /* 0x000000ff0000720c */ /* 0x000fe40003f04100 */
[----:B------:R-:W-:-:S11]  /*0e20*/  SHF.R.U32.HI R0, RZ, 0x2, R0 ;  /* 0x00000002ff007819 */ /* 0x000fd60000011600 */
[----:B------:R-:W-:Y:S05]  /*0e30*/  @P0 BRA `(.L_x_30) ;  /* 0xfffffff000c80947 */ /* 0x000fea000383ffff */
.L_x_24:
[----:B------:R-:W-:Y:S05]  /*0e40*/  BSYNC.RECONVERGENT B0 ;  /* 0x0000000000007941 */ /* 0x000fea0003800200 */
.L_x_23:
[----:B------:R-:W-:Y:S04]  /*0e50*/  STG.E.64 desc[UR4][R6.64+0x18], RZ ;  /* 0x000018ff06007986 */ /* 0x000fe8000c101b04 */
[----:B------:R-:W-:Y:S04]  /*0e60*/  STG.E desc[UR4][R6.64+0x20], RZ ;  /* 0x000020ff06007986 */ /* 0x000fe8000c101904 */
[----:B------:R-:W-:Y:S01]  /*0e70*/  STG.E.64 desc[UR4][R6.64+0x28], RZ ;  /* 0x000028ff06007986 */ /* 0x000fe2000c101b04 */
[----:B------:R-:W-:Y:S05]  /*0e80*/  EXIT ;  /* 0x000000000000794d */ /* 0x000fea0003800000 */
.L_x_31:
        /* <DEDUP_REMOVED lines=15> */
.L_x_34:


//--------------------- .nv.global.init           --------------------------
	.section	.nv.global.init,"aw",@progbits
	.align	4
.nv.global.init:
	.type		mrg32k3aM1SubSeq,@object
	.size		mrg32k3aM1SubSeq,(mrg32k3aM2SubSeq - mrg32k3aM1SubSeq)
mrg32k3aM1SubSeq:
        /*0000*/ 	.byte	0x0b, 0xcc, 0xee, 0x04, 0x73, 0x29, 0x8b, 0x6f, 0xf6, 0x53, 0x03, 0xf6, 0x23, 0xf6, 0xea, 0xda
        /* <DEDUP_REMOVED lines=125> */
	.type		mrg32k3aM2SubSeq,@object
	.size		mrg32k3aM2SubSeq,(mrg32k3aM1 - mrg32k3aM2SubSeq)
mrg32k3aM2SubSeq:
        /* <DEDUP_REMOVED lines=126> */
	.type		mrg32k3aM1,@object
	.size		mrg32k3aM1,(mrg32k3aM1Seq - mrg32k3aM1)
mrg32k3aM1:
        /* <DEDUP_REMOVED lines=144> */
	.type		mrg32k3aM1Seq,@object
	.size		mrg32k3aM1Seq,(mrg32k3aM2 - mrg32k3aM1Seq)
mrg32k3aM1Seq:
        /* <DEDUP_REMOVED lines=144> */
	.type		mrg32k3aM2,@object
	.size		mrg32k3aM2,(mrg32k3aM2Seq - mrg32k3aM2)
mrg32k3aM2:
        /* <DEDUP_REMOVED lines=144> */
	.type		mrg32k3aM2Seq,@object
	.size		mrg32k3aM2Seq,(precalc_xorwow_matrix - mrg32k3aM2Seq)
mrg32k3aM2Seq:
        /* <DEDUP_REMOVED lines=144> */
	.type		precalc_xorwow_matrix,@object
	.size		precalc_xorwow_matrix,(precalc_xorwow_offset_matrix - precalc_xorwow_matrix)
precalc_xorwow_matrix:
        /* <DEDUP_REMOVED lines=6400> */
	.type		precalc_xorwow_offset_matrix,@object
	.size		precalc_xorwow_offset_matrix,(.L_1 - precalc_xorwow_offset_matrix)
precalc_xorwow_offset_matrix:
        /* <DEDUP_REMOVED lines=6400> */
.L_1:


//--------------------- .nv.shared.reserved.0     --------------------------
	.section	.nv.shared.reserved.0,"aw",@nobits
	.weak		__nv_reservedSMEM_offset_0_alias
	.size		__nv_reservedSMEM_offset_0_alias, 0, 64
	.other		__nv_reservedSMEM_offset_0_alias,@"STO_CUDA_RESERVED_SHARED STV_DEFAULT"
__nv_reservedSMEM_offset_0_alias:
	.zero		0
	.zero		64


//--------------------- .nv.global                --------------------------
	.section	.nv.global,"aw",@nobits
	.align	4
.nv.global:
	.type		Y0d,@object
	.size		Y0d,(rhod - Y0d)
Y0d:
	.zero		40
	.type		rhod,@object
	.size		rhod,(alphad - rhod)
rhod:
	.zero		40
	.type		alphad,@object
	.size		alphad,(md - alphad)
alphad:
	.zero		40
	.type		md,@object
	.size		md,(nu2d - md)
md:
	.zero		40
	.type		nu2d,@object
	.size		nu2d,(Strd - nu2d)
nu2d:
	.zero		40
	.type		Strd,@object
	.size		Strd,(.L_14 - Strd)
Strd:
	.zero		64
.L_14:


//--------------------- .nv.constant0._Z4MC_kffiP17curandStateXORWOWPfPi --------------------------
	.section	.nv.constant0._Z4MC_kffiP17curandStateXORWOWPfPi,"a",@progbits
	.sectionflags	@""
	.align	4
.nv.constant0._Z4MC_kffiP17curandStateXORWOWPfPi:
	.zero		936


//--------------------- .nv.constant0._Z19init_curand_state_kP17curandStateXORWOW --------------------------
	.section	.nv.constant0._Z19init_curand_state_kP17curandStateXORWOW,"a",@progbits
	.sectionflags	@""
	.align	4
.nv.constant0._Z19init_curand_state_kP17curandStateXORWOW:
	.zero		904


//--------------------- SYMBOLS --------------------------

	.type		.nv.reservedSmem.offset0,@object
	.size		.nv.reservedSmem.offset0,0x4
